	.target	sm_90a

	.elftype	@"ET_EXEC"


//--------------------- .note.nv.tkinfo           --------------------------
	.section	.note.nv.tkinfo,"",@"SHT_NOTE"
	.sectionflags	@"SHF_NOTE_NV_TKINFO"
	.tkinfo
        /*0018*/ 	.word	0x00000002
        /*0030*/ 	.string	""
        /*0030*/ 	.string	"ptxas"
        /*0030*/ 	.string	"Cuda compilation tools, release 13.0, V13.0.88"
        /*0030*/ 	.string	"Build cuda_13.0.r13.0/compiler.36424714_0"
        /*0030*/ 	.string	"-arch sm_90a -m 64 "



//--------------------- .note.nv.cuinfo           --------------------------
	.section	.note.nv.cuinfo,"",@"SHT_NOTE"
	.sectionflags	@"SHF_NOTE_NV_CUINFO"
        /*0018*/ 	.short	0x0002
        /*001a*/ 	.short	0x005a
        /*001c*/ 	.short	0x0082
	.zero		2


//--------------------- .nv.info                  --------------------------
	.section	.nv.info,"",@"SHT_CUDA_INFO"
	.align	4


	//----- nvinfo : EIATTR_REGCOUNT
	.align		4
        /*0000*/ 	.byte	0x04, 0x2f
        /*0002*/ 	.short	(.L_12 - .L_11)
	.align		4
.L_11:
        /*0004*/ 	.word	index@(_ZN7cutlass13device_kernelINS_4gemm6kernel13GemmUniversalIN4cute5tupleIJiiiiEEENS1_10collective13CollectiveMmaINS1_37MainloopSm90TmaGmmaWarpSpecializedFP8ILi9ENS5_IJNS4_1CILi1EEENSA_ILi2EEESB_EEENS1_35KernelTmaWarpSpecializedCooperativeEEENS5_IJNSA_ILi128EEENSA_ILi64EEESG_EEENS_12float_e4m3_tENS5_IJlSB_lEEESJ_SK_NS4_8TiledMMAINS4_8MMA_AtomIJNS4_4SM904GMMA30MMA_64x64x32_F32E4M3E4M3_SS_TNILNSO_7ScaleInE1ELSQ_1EEEEEENS4_6LayoutINS5_IJSC_SB_SB_EEENS5_IJSB_NSA_ILi0EEESV_EEEEENS5_IJNS4_10UnderscoreESY_SY_EEEEENS4_23SM90_TMA_LOAD_MULTICASTENS4_14ComposedLayoutINS4_7SwizzleILi3ELi4ELi3EEENS4_18smem_ptr_flag_bitsILi8EEENST_INS5_IJNSA_ILi8EEESG_EEENS5_IJSG_SB_EEEEEEEvNS4_8identityENS4_13SM90_TMA_LOADES1B_vS1C_EENS_8epilogue10collective6detail29Sm90TmaWarpSpecializedAdapterINS1G_15DefaultEpilogueISJ_SK_SK_NS1F_6thread17LinearCombinationISJ_Li1EffLNS1K_9ScaleType4KindE0ELNS_15FloatRoundStyleE2ESJ_EENS1_15EpilogueDefaultEEEEEvvEEEEvNT_6ParamsE)
        /*0008*/ 	.word	0x000000a8


	//----- nvinfo : EIATTR_FRAME_SIZE
	.align		4
.L_12:
        /*000c*/ 	.byte	0x04, 0x11
        /*000e*/ 	.short	(.L_14 - .L_13)
	.align		4
.L_13:
        /*0010*/ 	.word	index@(_ZN7cutlass13device_kernelINS_4gemm6kernel13GemmUniversalIN4cute5tupleIJiiiiEEENS1_10collective13CollectiveMmaINS1_37MainloopSm90TmaGmmaWarpSpecializedFP8ILi9ENS5_IJNS4_1CILi1EEENSA_ILi2EEESB_EEENS1_35KernelTmaWarpSpecializedCooperativeEEENS5_IJNSA_ILi128EEENSA_ILi64EEESG_EEENS_12float_e4m3_tENS5_IJlSB_lEEESJ_SK_NS4_8TiledMMAINS4_8MMA_AtomIJNS4_4SM904GMMA30MMA_64x64x32_F32E4M3E4M3_SS_TNILNSO_7ScaleInE1ELSQ_1EEEEEENS4_6LayoutINS5_IJSC_SB_SB_EEENS5_IJSB_NSA_ILi0EEESV_EEEEENS5_IJNS4_10UnderscoreESY_SY_EEEEENS4_23SM90_TMA_LOAD_MULTICASTENS4_14ComposedLayoutINS4_7SwizzleILi3ELi4ELi3EEENS4_18smem_ptr_flag_bitsILi8EEENST_INS5_IJNSA_ILi8EEESG_EEENS5_IJSG_SB_EEEEEEEvNS4_8identityENS4_13SM90_TMA_LOADES1B_vS1C_EENS_8epilogue10collective6detail29Sm90TmaWarpSpecializedAdapterINS1G_15DefaultEpilogueISJ_SK_SK_NS1F_6thread17LinearCombinationISJ_Li1EffLNS1K_9ScaleType4KindE0ELNS_15FloatRoundStyleE2ESJ_EENS1_15EpilogueDefaultEEEEEvvEEEEvNT_6ParamsE)
        /*0014*/ 	.word	0x00000000


	//----- nvinfo : EIATTR_MIN_STACK_SIZE
	.align		4
.L_14:
        /*0018*/ 	.byte	0x04, 0x12
        /*001a*/ 	.short	(.L_16 - .L_15)
	.align		4
.L_15:
        /*001c*/ 	.word	index@(_ZN7cutlass13device_kernelINS_4gemm6kernel13GemmUniversalIN4cute5tupleIJiiiiEEENS1_10collective13CollectiveMmaINS1_37MainloopSm90TmaGmmaWarpSpecializedFP8ILi9ENS5_IJNS4_1CILi1EEENSA_ILi2EEESB_EEENS1_35KernelTmaWarpSpecializedCooperativeEEENS5_IJNSA_ILi128EEENSA_ILi64EEESG_EEENS_12float_e4m3_tENS5_IJlSB_lEEESJ_SK_NS4_8TiledMMAINS4_8MMA_AtomIJNS4_4SM904GMMA30MMA_64x64x32_F32E4M3E4M3_SS_TNILNSO_7ScaleInE1ELSQ_1EEEEEENS4_6LayoutINS5_IJSC_SB_SB_EEENS5_IJSB_NSA_ILi0EEESV_EEEEENS5_IJNS4_10UnderscoreESY_SY_EEEEENS4_23SM90_TMA_LOAD_MULTICASTENS4_14ComposedLayoutINS4_7SwizzleILi3ELi4ELi3EEENS4_18smem_ptr_flag_bitsILi8EEENST_INS5_IJNSA_ILi8EEESG_EEENS5_IJSG_SB_EEEEEEEvNS4_8identityENS4_13SM90_TMA_LOADES1B_vS1C_EENS_8epilogue10collective6detail29Sm90TmaWarpSpecializedAdapterINS1G_15DefaultEpilogueISJ_SK_SK_NS1F_6thread17LinearCombinationISJ_Li1EffLNS1K_9ScaleType4KindE0ELNS_15FloatRoundStyleE2ESJ_EENS1_15EpilogueDefaultEEEEEvvEEEEvNT_6ParamsE)
        /*0020*/ 	.word	0x00000000
.L_16:


//--------------------- .nv.compat                --------------------------
	.section	.nv.compat,"",@"SHT_CUDA_COMPAT_INFO"
	.align	4
        /*0000*/ 	.byte	0x02, 0x09, 0x01, 0x00, 0x02, 0x02, 0x04, 0x00, 0x02, 0x05, 0x05, 0x00, 0x03, 0x07, 0x01, 0x01
        /*0010*/ 	.byte	0x02, 0x03, 0x01, 0x00, 0x02, 0x06, 0x01, 0x00, 0x04, 0x0b, 0x08, 0x00, 0x00, 0x00, 0x00, 0x00
        /*0020*/ 	.byte	0x00, 0x00, 0x00, 0x00


//--------------------- .nv.info._ZN7cutlass13device_kernelINS_4gemm6kernel13GemmUniversalIN4cute5tupleIJiiiiEEENS1_10collective13CollectiveMmaINS1_37MainloopSm90TmaGmmaWarpSpecializedFP8ILi9ENS5_IJNS4_1CILi1EEENSA_ILi2EEESB_EEENS1_35KernelTmaWarpSpecializedCooperativeEEENS5_IJNSA_ILi128EEENSA_ILi64EEESG_EEENS_12float_e4m3_tENS5_IJlSB_lEEESJ_SK_NS4_8TiledMMAINS4_8MMA_AtomIJNS4_4SM904GMMA30MMA_64x64x32_F32E4M3E4M3_SS_TNILNSO_7ScaleInE1ELSQ_1EEEEEENS4_6LayoutINS5_IJSC_SB_SB_EEENS5_IJSB_NSA_ILi0EEESV_EEEEENS5_IJNS4_10UnderscoreESY_SY_EEEEENS4_23SM90_TMA_LOAD_MULTICASTENS4_14ComposedLayoutINS4_7SwizzleILi3ELi4ELi3EEENS4_18smem_ptr_flag_bitsILi8EEENST_INS5_IJNSA_ILi8EEESG_EEENS5_IJSG_SB_EEEEEEEvNS4_8identityENS4_13SM90_TMA_LOADES1B_vS1C_EENS_8epilogue10collective6detail29Sm90TmaWarpSpecializedAdapterINS1G_15DefaultEpilogueISJ_SK_SK_NS1F_6thread17LinearCombinationISJ_Li1EffLNS1K_9ScaleType4KindE0ELNS_15FloatRoundStyleE2ESJ_EENS1_15EpilogueDefaultEEEEEvvEEEEvNT_6ParamsE --------------------------
	.section	.nv.info._ZN7cutlass13device_kernelINS_4gemm6kernel13GemmUniversalIN4cute5tupleIJiiiiEEENS1_10collective13CollectiveMmaINS1_37MainloopSm90TmaGmmaWarpSpecializedFP8ILi9ENS5_IJNS4_1CILi1EEENSA_ILi2EEESB_EEENS1_35KernelTmaWarpSpecializedCooperativeEEENS5_IJNSA_ILi128EEENSA_ILi64EEESG_EEENS_12float_e4m3_tENS5_IJlSB_lEEESJ_SK_NS4_8TiledMMAINS4_8MMA_AtomIJNS4_4SM904GMMA30MMA_64x64x32_F32E4M3E4M3_SS_TNILNSO_7ScaleInE1ELSQ_1EEEEEENS4_6LayoutINS5_IJSC_SB_SB_EEENS5_IJSB_NSA_ILi0EEESV_EEEEENS5_IJNS4_10UnderscoreESY_SY_EEEEENS4_23SM90_TMA_LOAD_MULTICASTENS4_14ComposedLayoutINS4_7SwizzleILi3ELi4ELi3EEENS4_18smem_ptr_flag_bitsILi8EEENST_INS5_IJNSA_ILi8EEESG_EEENS5_IJSG_SB_EEEEEEEvNS4_8identityENS4_13SM90_TMA_LOADES1B_vS1C_EENS_8epilogue10collective6detail29Sm90TmaWarpSpecializedAdapterINS1G_15DefaultEpilogueISJ_SK_SK_NS1F_6thread17LinearCombinationISJ_Li1EffLNS1K_9ScaleType4KindE0ELNS_15FloatRoundStyleE2ESJ_EENS1_15EpilogueDefaultEEEEEvvEEEEvNT_6ParamsE,"",@"SHT_CUDA_INFO"
	.sectionflags	@""
	.align	4


	//----- nvinfo : EIATTR_CUDA_API_VERSION
	.align		4
        /*0000*/ 	.byte	0x04, 0x37
        /*0002*/ 	.short	(.L_18 - .L_17)
.L_17:
        /*0004*/ 	.word	0x00000082


	//----- nvinfo : EIATTR_KPARAM_INFO
	.align		4
.L_18:
        /*0008*/ 	.byte	0x04, 0x17
        /*000a*/ 	.short	(.L_20 - .L_19)
.L_19:
        /*000c*/ 	.word	0x00000000
        /*0010*/ 	.short	0x0000
        /*0012*/ 	.short	0x0070
        /*0014*/ 	.byte	0x00, 0xf0, 0x01, 0x10


	//----- nvinfo : EIATTR_SPARSE_MMA_MASK
	.align		4
.L_20:
        /*0018*/ 	.byte	0x03, 0x50
        /*001a*/ 	.short	0x0000


	//----- nvinfo : EIATTR_MAXREG_COUNT
	.align		4
        /*001c*/ 	.byte	0x03, 0x1b
        /*001e*/ 	.short	0x00a8


	//----- nvinfo : EIATTR_NUM_BARRIERS
	.align		4
        /*0020*/ 	.byte	0x02, 0x4c
        /*0022*/ 	.byte	0x01
	.zero		1


	//----- nvinfo : EIATTR_MERCURY_ISA_VERSION
	.align		4
        /*0024*/ 	.byte	0x03, 0x5f
        /*0026*/ 	.short	0x0101


	//----- nvinfo : EIATTR_INT_WARP_WIDE_INSTR_OFFSETS
	.align		4
        /*0028*/ 	.byte	0x04, 0x31
        /*002a*/ 	.short	(.L_22 - .L_21)


	//   ....[0]....
.L_21:
        /*002c*/ 	.word	0x00000510


	//   ....[1]....
        /*0030*/ 	.word	0x00000530


	//   ....[2]....
        /*0034*/ 	.word	0x00000710


	//----- nvinfo : EIATTR_COOP_GROUP_MASK_REGIDS
	.align		4
.L_22:
        /*0038*/ 	.byte	0x04, 0x29
        /*003a*/ 	.short	(.L_24 - .L_23)


	//   ....[0]....
.L_23:
        /*003c*/ 	.word	0xffffffff


	//   ....[1]....
        /*0040*/ 	.word	0xffffffff


	//   ....[2]....
        /*0044*/ 	.word	0xffffffff


	//   ....[3]....
        /*0048*/ 	.word	0xffffffff


	//   ....[4]....
        /*004c*/ 	.word	0xffffffff


	//   ....[5]....
        /*0050*/ 	.word	0xffffffff


	//----- nvinfo : EIATTR_COOP_GROUP_INSTR_OFFSETS
	.align		4
.L_24:
        /*0054*/ 	.byte	0x04, 0x28
        /*0056*/ 	.short	(.L_26 - .L_25)


	//   ....[0]....
.L_25:
        /*0058*/ 	.word	0x00000060


	//   ....[1]....
        /*005c*/ 	.word	0x00000070


	//   ....[2]....
        /*0060*/ 	.word	0x00000130


	//   ....[3]....
        /*0064*/ 	.word	0x00000390


	//   ....[4]....
        /*0068*/ 	.word	0x00000840


	//   ....[5]....
        /*006c*/ 	.word	0x000012b0


	//----- nvinfo : EIATTR_REG_RECONFIG
	.align		4
.L_26:
        /*0070*/ 	.byte	0x01, 0x54
	.zero		2


	//----- nvinfo : EIATTR_MBARRIER_INSTR_OFFSETS
	.align		4
        /*0074*/ 	.byte	0x04, 0x39
        /*0076*/ 	.short	(.L_28 - .L_27)


	//   ....[0]....
.L_27:
        /*0078*/ 	.word	0x00000250
        /*007c*/ 	.word	0x000000ff
        /*0080*/ 	.word	0x00000000
        /*0084*/ 	.short	0x0100
        /*0086*/ 	.byte	0x08
	.zero		1


	//   ....[1]....
        /*0088*/ 	.word	0x00000260
        /*008c*/ 	.word	0x000000ff
        /*0090*/ 	.word	0x00000048
        /*0094*/ 	.short	0x0100
        /*0096*/ 	.byte	0x08
	.zero		1


	//   ....[2]....
        /*0098*/ 	.word	0x00000270
        /*009c*/ 	.word	0x000000ff
        /*00a0*/ 	.word	0x00000008
        /*00a4*/ 	.short	0x0100
        /*00a6*/ 	.byte	0x08
	.zero		1


	//   ....[3]....
        /*00a8*/ 	.word	0x00000280
        /*00ac*/ 	.word	0x000000ff
        /*00b0*/ 	.word	0x00000050
        /*00b4*/ 	.short	0x0100
        /*00b6*/ 	.byte	0x08
	.zero		1


	//   ....[4]....
        /*00b8*/ 	.word	0x00000290
        /*00bc*/ 	.word	0x000000ff
        /*00c0*/ 	.word	0x00000010
        /*00c4*/ 	.short	0x0100
        /*00c6*/ 	.byte	0x08
	.zero		1


	//   ....[5]....
        /*00c8*/ 	.word	0x000002a0
        /*00cc*/ 	.word	0x000000ff
        /*00d0*/ 	.word	0x00000058
        /*00d4*/ 	.short	0x0100
        /*00d6*/ 	.byte	0x08
	.zero		1


	//   ....[6]....
        /*00d8*/ 	.word	0x000002b0
        /*00dc*/ 	.word	0x000000ff
        /*00e0*/ 	.word	0x00000018
        /*00e4*/ 	.short	0x0100
        /*00e6*/ 	.byte	0x08
	.zero		1


	//   ....[7]....
        /*00e8*/ 	.word	0x000002c0
        /*00ec*/ 	.word	0x000000ff
        /*00f0*/ 	.word	0x00000060
        /*00f4*/ 	.short	0x0100
        /*00f6*/ 	.byte	0x08
	.zero		1


	//   ....[8]....
        /*00f8*/ 	.word	0x000002d0
        /*00fc*/ 	.word	0x000000ff
        /*0100*/ 	.word	0x00000020
        /*0104*/ 	.short	0x0100
        /*0106*/ 	.byte	0x08
	.zero		1


	//   ....[9]....
        /*0108*/ 	.word	0x000002e0
        /*010c*/ 	.word	0x000000ff
        /*0110*/ 	.word	0x00000068
        /*0114*/ 	.short	0x0100
        /*0116*/ 	.byte	0x08
	.zero		1


	//   ....[10]....
        /*0118*/ 	.word	0x000002f0
        /*011c*/ 	.word	0x000000ff
        /*0120*/ 	.word	0x00000028
        /*0124*/ 	.short	0x0100
        /*0126*/ 	.byte	0x08
	.zero		1


	//   ....[11]....
        /*0128*/ 	.word	0x00000300
        /*012c*/ 	.word	0x000000ff
        /*0130*/ 	.word	0x00000070
        /*0134*/ 	.short	0x0100
        /*0136*/ 	.byte	0x08
	.zero		1


	//   ....[12]....
        /*0138*/ 	.word	0x00000310
        /*013c*/ 	.word	0x000000ff
        /*0140*/ 	.word	0x00000030
        /*0144*/ 	.short	0x0100
        /*0146*/ 	.byte	0x08
	.zero		1


	//   ....[13]....
        /*0148*/ 	.word	0x00000320
        /*014c*/ 	.word	0x000000ff
        /*0150*/ 	.word	0x00000078
        /*0154*/ 	.short	0x0100
        /*0156*/ 	.byte	0x08
	.zero		1


	//   ....[14]....
        /*0158*/ 	.word	0x00000330
        /*015c*/ 	.word	0x000000ff
        /*0160*/ 	.word	0x00000038
        /*0164*/ 	.short	0x0100
        /*0166*/ 	.byte	0x08
	.zero		1


	//   ....[15]....
        /*0168*/ 	.word	0x00000340
        /*016c*/ 	.word	0x000000ff
        /*0170*/ 	.word	0x00000080
        /*0174*/ 	.short	0x0100
        /*0176*/ 	.byte	0x08
	.zero		1


	//   ....[16]....
        /*0178*/ 	.word	0x00000350
        /*017c*/ 	.word	0x000000ff
        /*0180*/ 	.word	0x00000040
        /*0184*/ 	.short	0x0100
        /*0186*/ 	.byte	0x08
	.zero		1


	//   ....[17]....
        /*0188*/ 	.word	0x00000360
        /*018c*/ 	.word	0x000000ff
        /*0190*/ 	.word	0x00000088
        /*0194*/ 	.short	0x0100
        /*0196*/ 	.byte	0x08
	.zero		1


	//   ....[18]....
        /*0198*/ 	.word	0x00000790
        /*019c*/ 	.word	0x000000ff
        /*01a0*/ 	.word	0x000000a0
        /*01a4*/ 	.short	0x0100
        /*01a6*/ 	.byte	0x06
	.zero		1


	//   ....[19]....
        /*01a8*/ 	.word	0x000007f0
        /*01ac*/ 	.word	0x000000ff
        /*01b0*/ 	.word	0x000000a8
        /*01b4*/ 	.short	0x0100
        /*01b6*/ 	.byte	0x06
	.zero		1


	//   ....[20]....
        /*01b8*/ 	.word	0x000015e0
        /*01bc*/ 	.word	0x000000ff
        /*01c0*/ 	.word	0x00000000
        /*01c4*/ 	.short	0x010a
        /*01c6*/ 	.byte	0x06
	.zero		1


	//   ....[21]....
        /*01c8*/ 	.word	0x00001620
        /*01cc*/ 	.word	0x000000ff
        /*01d0*/ 	.word	0x00000000
        /*01d4*/ 	.short	0x010a
        /*01d6*/ 	.byte	0x06
	.zero		1


	//   ....[22]....
        /*01d8*/ 	.word	0x00001d10
        /*01dc*/ 	.word	0x000000ff
        /*01e0*/ 	.word	0x00000000
        /*01e4*/ 	.short	0x010a
        /*01e6*/ 	.byte	0x0c
	.zero		1


	//   ....[23]....
        /*01e8*/ 	.word	0x00001d50
        /*01ec*/ 	.word	0x000000ff
        /*01f0*/ 	.word	0x00000000
        /*01f4*/ 	.short	0x010a
        /*01f6*/ 	.byte	0x0c
	.zero		1


	//   ....[24]....
        /*01f8*/ 	.word	0x00002240
        /*01fc*/ 	.word	0x0000000d
        /*0200*/ 	.word	0x00000000
        /*0204*/ 	.short	0x0101
        /*0206*/ 	.byte	0x3f
	.zero		1


	//   ....[25]....
        /*0208*/ 	.word	0x000026c0
        /*020c*/ 	.word	0x00000008
        /*0210*/ 	.word	0x00000000
        /*0214*/ 	.short	0x0101
        /*0216*/ 	.byte	0x3f
	.zero		1


	//   ....[26]....
        /*0218*/ 	.word	0x00005f70
        /*021c*/ 	.word	0x00000012
        /*0220*/ 	.word	0x00000048
        /*0224*/ 	.short	0x010a
        /*0226*/ 	.byte	0x3f
	.zero		1


	//   ....[27]....
        /*0228*/ 	.word	0x00006300
        /*022c*/ 	.word	0x00000008
        /*0230*/ 	.word	0x000000a8
        /*0234*/ 	.short	0x0101
        /*0236*/ 	.byte	0x3f
	.zero		1


	//   ....[28]....
        /*0238*/ 	.word	0x00006a10
        /*023c*/ 	.word	0x00000007
        /*0240*/ 	.word	0x00000000
        /*0244*/ 	.short	0x010a
        /*0246*/ 	.byte	0x3f
	.zero		1


	//   ....[29]....
        /*0248*/ 	.word	0x00006a90
        /*024c*/ 	.word	0x00000008
        /*0250*/ 	.word	0x00000000
        /*0254*/ 	.short	0x010a
        /*0256*/ 	.byte	0x3f
	.zero		1


	//   ....[30]....
        /*0258*/ 	.word	0x00006b20
        /*025c*/ 	.word	0x00000009
        /*0260*/ 	.word	0x00000000
        /*0264*/ 	.short	0x010a
        /*0266*/ 	.byte	0x3f
	.zero		1


	//   ....[31]....
        /*0268*/ 	.word	0x00006bb0
        /*026c*/ 	.word	0x00000008
        /*0270*/ 	.word	0x00000000
        /*0274*/ 	.short	0x010a
        /*0276*/ 	.byte	0x3f
	.zero		1


	//   ....[32]....
        /*0278*/ 	.word	0x00006c40
        /*027c*/ 	.word	0x00000009
        /*0280*/ 	.word	0x00000000
        /*0284*/ 	.short	0x010a
        /*0286*/ 	.byte	0x3f
	.zero		1


	//   ....[33]....
        /*0288*/ 	.word	0x00006cd0
        /*028c*/ 	.word	0x00000008
        /*0290*/ 	.word	0x00000000
        /*0294*/ 	.short	0x010a
        /*0296*/ 	.byte	0x3f
	.zero		1


	//   ....[34]....
        /*0298*/ 	.word	0x00006d60
        /*029c*/ 	.word	0x00000009
        /*02a0*/ 	.word	0x00000000
        /*02a4*/ 	.short	0x010a
        /*02a6*/ 	.byte	0x3f
	.zero		1


	//   ....[35]....
        /*02a8*/ 	.word	0x00006df0
        /*02ac*/ 	.word	0x00000006
        /*02b0*/ 	.word	0x00000000
        /*02b4*/ 	.short	0x010a
        /*02b6*/ 	.byte	0x3f
	.zero		1


	//   ....[36]....
        /*02b8*/ 	.word	0x00006e80
        /*02bc*/ 	.word	0x00000003
        /*02c0*/ 	.word	0x00000000
        /*02c4*/ 	.short	0x010a
        /*02c6*/ 	.byte	0x3f
	.zero		1


	//   ....[37]....
        /*02c8*/ 	.word	0x00006ef0
        /*02cc*/ 	.word	0x00000009
        /*02d0*/ 	.word	0x00000000
        /*02d4*/ 	.short	0x010a
        /*02d6*/ 	.byte	0x3f
	.zero		1


	//   ....[38]....
        /*02d8*/ 	.word	0x00006f50
        /*02dc*/ 	.word	0x0000000d
        /*02e0*/ 	.word	0x00000000
        /*02e4*/ 	.short	0x010a
        /*02e6*/ 	.byte	0x3f
	.zero		1


	//   ....[39]....
        /*02e8*/ 	.word	0x00007020
        /*02ec*/ 	.word	0x00000012
        /*02f0*/ 	.word	0x00000048
        /*02f4*/ 	.short	0x010a
        /*02f6*/ 	.byte	0x3f
	.zero		1


	//   ....[40]....
        /*02f8*/ 	.word	0x000070f0
        /*02fc*/ 	.word	0x00000007
        /*0300*/ 	.word	0x00000000
        /*0304*/ 	.short	0x010a
        /*0306*/ 	.byte	0x3f
	.zero		1


	//   ....[41]....
        /*0308*/ 	.word	0x00007140
        /*030c*/ 	.word	0x00000008
        /*0310*/ 	.word	0x00000000
        /*0314*/ 	.short	0x010a
        /*0316*/ 	.byte	0x3f
	.zero		1


	//   ....[42]....
        /*0318*/ 	.word	0x00007190
        /*031c*/ 	.word	0x00000009
        /*0320*/ 	.word	0x00000000
        /*0324*/ 	.short	0x010a
        /*0326*/ 	.byte	0x3f
	.zero		1


	//   ....[43]....
        /*0328*/ 	.word	0x000071e0
        /*032c*/ 	.word	0x00000008
        /*0330*/ 	.word	0x00000000
        /*0334*/ 	.short	0x010a
        /*0336*/ 	.byte	0x3f
	.zero		1


	//   ....[44]....
        /*0338*/ 	.word	0x00007230
        /*033c*/ 	.word	0x00000009
        /*0340*/ 	.word	0x00000000
        /*0344*/ 	.short	0x010a
        /*0346*/ 	.byte	0x3f
	.zero		1


	//   ....[45]....
        /*0348*/ 	.word	0x00007280
        /*034c*/ 	.word	0x00000008
        /*0350*/ 	.word	0x00000000
        /*0354*/ 	.short	0x010a
        /*0356*/ 	.byte	0x3f
	.zero		1


	//   ....[46]....
        /*0358*/ 	.word	0x000072d0
        /*035c*/ 	.word	0x00000009
        /*0360*/ 	.word	0x00000000
        /*0364*/ 	.short	0x010a
        /*0366*/ 	.byte	0x3f
	.zero		1


	//   ....[47]....
        /*0368*/ 	.word	0x00007320
        /*036c*/ 	.word	0x00000006
        /*0370*/ 	.word	0x00000000
        /*0374*/ 	.short	0x010a
        /*0376*/ 	.byte	0x3f
	.zero		1


	//----- nvinfo : EIATTR_NUM_MBARRIERS
	.align		4
.L_28:
        /*0378*/ 	.byte	0x03, 0x38
        /*037a*/ 	.short	0x0014


	//----- nvinfo : EIATTR_EXIT_INSTR_OFFSETS
	.align		4
        /*037c*/ 	.byte	0x04, 0x1c
        /*037e*/ 	.short	(.L_30 - .L_29)


	//   ....[0]....
.L_29:
        /*0380*/ 	.word	0x000009a0


	//   ....[1]....
        /*0384*/ 	.word	0x00001180


	//   ....[2]....
        /*0388*/ 	.word	0x00005690


	//   ....[3]....
        /*038c*/ 	.word	0x00005bf0


	//   ....[4]....
        /*0390*/ 	.word	0x00006ed0


	//----- nvinfo : EIATTR_MAX_THREADS
	.align		4
.L_30:
        /*0394*/ 	.byte	0x04, 0x05
        /*0396*/ 	.short	(.L_32 - .L_31)
.L_31:
        /*0398*/ 	.word	0x00000180
        /*039c*/ 	.word	0x00000001
        /*03a0*/ 	.word	0x00000001


	//----- nvinfo : EIATTR_CRS_STACK_SIZE
	.align		4
.L_32:
        /*03a4*/ 	.byte	0x04, 0x1e
        /*03a6*/ 	.short	(.L_34 - .L_33)
.L_33:
        /*03a8*/ 	.word	0x00000000


	//----- nvinfo : EIATTR_CBANK_PARAM_SIZE
	.align		4
.L_34:
        /*03ac*/ 	.byte	0x03, 0x19
        /*03ae*/ 	.short	0x0470


	//----- nvinfo : EIATTR_PARAM_CBANK
	.align		4
        /*03b0*/ 	.byte	0x04, 0x0a
        /*03b2*/ 	.short	(.L_36 - .L_35)
	.align		4
.L_35:
        /*03b4*/ 	.word	index@(.nv.constant0._ZN7cutlass13device_kernelINS_4gemm6kernel13GemmUniversalIN4cute5tupleIJiiiiEEENS1_10collective13CollectiveMmaINS1_37MainloopSm90TmaGmmaWarpSpecializedFP8ILi9ENS5_IJNS4_1CILi1EEENSA_ILi2EEESB_EEENS1_35KernelTmaWarpSpecializedCooperativeEEENS5_IJNSA_ILi128EEENSA_ILi64EEESG_EEENS_12float_e4m3_tENS5_IJlSB_lEEESJ_SK_NS4_8TiledMMAINS4_8MMA_AtomIJNS4_4SM904GMMA30MMA_64x64x32_F32E4M3E4M3_SS_TNILNSO_7ScaleInE1ELSQ_1EEEEEENS4_6LayoutINS5_IJSC_SB_SB_EEENS5_IJSB_NSA_ILi0EEESV_EEEEENS5_IJNS4_10UnderscoreESY_SY_EEEEENS4_23SM90_TMA_LOAD_MULTICASTENS4_14ComposedLayoutINS4_7SwizzleILi3ELi4ELi3EEENS4_18smem_ptr_flag_bitsILi8EEENST_INS5_IJNSA_ILi8EEESG_EEENS5_IJSG_SB_EEEEEEEvNS4_8identityENS4_13SM90_TMA_LOADES1B_vS1C_EENS_8epilogue10collective6detail29Sm90TmaWarpSpecializedAdapterINS1G_15DefaultEpilogueISJ_SK_SK_NS1F_6thread17LinearCombinationISJ_Li1EffLNS1K_9ScaleType4KindE0ELNS_15FloatRoundStyleE2ESJ_EENS1_15EpilogueDefaultEEEEEvvEEEEvNT_6ParamsE)
        /*03b8*/ 	.short	0x0210
        /*03ba*/ 	.short	0x0470


	//----- nvinfo : EIATTR_SW_WAR
	.align		4
.L_36:
        /*03bc*/ 	.byte	0x04, 0x36
        /*03be*/ 	.short	(.L_38 - .L_37)
.L_37:
        /*03c0*/ 	.word	0x00000008
.L_38:


//--------------------- .nv.callgraph             --------------------------
	.section	.nv.callgraph,"",@"SHT_CUDA_CALLGRAPH"
	.align	4
	.sectionentsize	8
	.align		4
        /*0000*/ 	.word	0x00000000
	.align		4
        /*0004*/ 	.word	0xffffffff
	.align		4
        /*0008*/ 	.word	0x00000000
	.align		4
        /*000c*/ 	.word	0xfffffffe
	.align		4
        /*0010*/ 	.word	0x00000000
	.align		4
        /*0014*/ 	.word	0xfffffffd
	.align		4
        /*0018*/ 	.word	0x00000000
	.align		4
        /*001c*/ 	.word	0xfffffffc


//--------------------- .nv.constant4             --------------------------
	.section	.nv.constant4,"a",@progbits
	.align	8
	.align		8
.nv.constant4:
        /*0000*/ 	.dword	_ZN40_INTERNAL_e8eb5c8f_4_k_cu_c74ac358_286974cuda3std3__45__cpo5beginE
	.align		8
        /*0008*/ 	.dword	_ZN40_INTERNAL_e8eb5c8f_4_k_cu_c74ac358_286974cuda3std3__45__cpo3endE
	.align		8
        /*0010*/ 	.dword	_ZN40_INTERNAL_e8eb5c8f_4_k_cu_c74ac358_286974cuda3std3__45__cpo6cbeginE
	.align		8
        /*0018*/ 	.dword	_ZN40_INTERNAL_e8eb5c8f_4_k_cu_c74ac358_286974cuda3std3__45__cpo4cendE
	.align		8
        /*0020*/ 	.dword	_ZN40_INTERNAL_e8eb5c8f_4_k_cu_c74ac358_286974cuda3std3__442_GLOBAL__N__e8eb5c8f_4_k_cu_c74ac358_286976ignoreE
	.align		8
        /*0028*/ 	.dword	_ZN40_INTERNAL_e8eb5c8f_4_k_cu_c74ac358_286974cuda3std3__419piecewise_constructE
	.align		8
        /*0030*/ 	.dword	_ZN40_INTERNAL_e8eb5c8f_4_k_cu_c74ac358_286974cuda3std3__48in_placeE
	.align		8
        /*0038*/ 	.dword	_ZN40_INTERNAL_e8eb5c8f_4_k_cu_c74ac358_286974cuda3std6ranges3__45__cpo4swapE
	.align		8
        /*0040*/ 	.dword	_ZN40_INTERNAL_e8eb5c8f_4_k_cu_c74ac358_286974cuda3std6ranges3__45__cpo9iter_moveE
	.align		8
        /*0048*/ 	.dword	_ZN40_INTERNAL_e8eb5c8f_4_k_cu_c74ac358_286974cute7productE
	.align		8
        /*0050*/ 	.dword	_ZN40_INTERNAL_e8eb5c8f_4_k_cu_c74ac358_286974cute1_E


//--------------------- .text._ZN7cutlass13device_kernelINS_4gemm6kernel13GemmUniversalIN4cute5tupleIJiiiiEEENS1_10collective13CollectiveMmaINS1_37MainloopSm90TmaGmmaWarpSpecializedFP8ILi9ENS5_IJNS4_1CILi1EEENSA_ILi2EEESB_EEENS1_35KernelTmaWarpSpecializedCooperativeEEENS5_IJNSA_ILi128EEENSA_ILi64EEESG_EEENS_12float_e4m3_tENS5_IJlSB_lEEESJ_SK_NS4_8TiledMMAINS4_8MMA_AtomIJNS4_4SM904GMMA30MMA_64x64x32_F32E4M3E4M3_SS_TNILNSO_7ScaleInE1ELSQ_1EEEEEENS4_6LayoutINS5_IJSC_SB_SB_EEENS5_IJSB_NSA_ILi0EEESV_EEEEENS5_IJNS4_10UnderscoreESY_SY_EEEEENS4_23SM90_TMA_LOAD_MULTICASTENS4_14ComposedLayoutINS4_7SwizzleILi3ELi4ELi3EEENS4_18smem_ptr_flag_bitsILi8EEENST_INS5_IJNSA_ILi8EEESG_EEENS5_IJSG_SB_EEEEEEEvNS4_8identityENS4_13SM90_TMA_LOADES1B_vS1C_EENS_8epilogue10collective6detail29Sm90TmaWarpSpecializedAdapterINS1G_15DefaultEpilogueISJ_SK_SK_NS1F_6thread17LinearCombinationISJ_Li1EffLNS1K_9ScaleType4KindE0ELNS_15FloatRoundStyleE2ESJ_EENS1_15EpilogueDefaultEEEEEvvEEEEvNT_6ParamsE --------------------------
	.section	.text._ZN7cutlass13device_kernelINS_4gemm6kernel13GemmUniversalIN4cute5tupleIJiiiiEEENS1_10collective13CollectiveMmaINS1_37MainloopSm90TmaGmmaWarpSpecializedFP8ILi9ENS5_IJNS4_1CILi1EEENSA_ILi2EEESB_EEENS1_35KernelTmaWarpSpecializedCooperativeEEENS5_IJNSA_ILi128EEENSA_ILi64EEESG_EEENS_12float_e4m3_tENS5_IJlSB_lEEESJ_SK_NS4_8TiledMMAINS4_8MMA_AtomIJNS4_4SM904GMMA30MMA_64x64x32_F32E4M3E4M3_SS_TNILNSO_7ScaleInE1ELSQ_1EEEEEENS4_6LayoutINS5_IJSC_SB_SB_EEENS5_IJSB_NSA_ILi0EEESV_EEEEENS5_IJNS4_10UnderscoreESY_SY_EEEEENS4_23SM90_TMA_LOAD_MULTICASTENS4_14ComposedLayoutINS4_7SwizzleILi3ELi4ELi3EEENS4_18smem_ptr_flag_bitsILi8EEENST_INS5_IJNSA_ILi8EEESG_EEENS5_IJSG_SB_EEEEEEEvNS4_8identityENS4_13SM90_TMA_LOADES1B_vS1C_EENS_8epilogue10collective6detail29Sm90TmaWarpSpecializedAdapterINS1G_15DefaultEpilogueISJ_SK_SK_NS1F_6thread17LinearCombinationISJ_Li1EffLNS1K_9ScaleType4KindE0ELNS_15FloatRoundStyleE2ESJ_EENS1_15EpilogueDefaultEEEEEvvEEEEvNT_6ParamsE,"ax",@progbits
	.align	128
.text._ZN7cutlass13device_kernelINS_4gemm6kernel13GemmUniversalIN4cute5tupleIJiiiiEEENS1_10collective13CollectiveMmaINS1_37MainloopSm90TmaGmmaWarpSpecializedFP8ILi9ENS5_IJNS4_1CILi1EEENSA_ILi2EEESB_EEENS1_35KernelTmaWarpSpecializedCooperativeEEENS5_IJNSA_ILi128EEENSA_ILi64EEESG_EEENS_12float_e4m3_tENS5_IJlSB_lEEESJ_SK_NS4_8TiledMMAINS4_8MMA_AtomIJNS4_4SM904GMMA30MMA_64x64x32_F32E4M3E4M3_SS_TNILNSO_7ScaleInE1ELSQ_1EEEEEENS4_6LayoutINS5_IJSC_SB_SB_EEENS5_IJSB_NSA_ILi0EEESV_EEEEENS5_IJNS4_10UnderscoreESY_SY_EEEEENS4_23SM90_TMA_LOAD_MULTICASTENS4_14ComposedLayoutINS4_7SwizzleILi3ELi4ELi3EEENS4_18smem_ptr_flag_bitsILi8EEENST_INS5_IJNSA_ILi8EEESG_EEENS5_IJSG_SB_EEEEEEEvNS4_8identityENS4_13SM90_TMA_LOADES1B_vS1C_EENS_8epilogue10collective6detail29Sm90TmaWarpSpecializedAdapterINS1G_15DefaultEpilogueISJ_SK_SK_NS1F_6thread17LinearCombinationISJ_Li1EffLNS1K_9ScaleType4KindE0ELNS_15FloatRoundStyleE2ESJ_EENS1_15EpilogueDefaultEEEEEvvEEEEvNT_6ParamsE:
        .type           _ZN7cutlass13device_kernelINS_4gemm6kernel13GemmUniversalIN4cute5tupleIJiiiiEEENS1_10collective13CollectiveMmaINS1_37MainloopSm90TmaGmmaWarpSpecializedFP8ILi9ENS5_IJNS4_1CILi1EEENSA_ILi2EEESB_EEENS1_35KernelTmaWarpSpecializedCooperativeEEENS5_IJNSA_ILi128EEENSA_ILi64EEESG_EEENS_12float_e4m3_tENS5_IJlSB_lEEESJ_SK_NS4_8TiledMMAINS4_8MMA_AtomIJNS4_4SM904GMMA30MMA_64x64x32_F32E4M3E4M3_SS_TNILNSO_7ScaleInE1ELSQ_1EEEEEENS4_6LayoutINS5_IJSC_SB_SB_EEENS5_IJSB_NSA_ILi0EEESV_EEEEENS5_IJNS4_10UnderscoreESY_SY_EEEEENS4_23SM90_TMA_LOAD_MULTICASTENS4_14ComposedLayoutINS4_7SwizzleILi3ELi4ELi3EEENS4_18smem_ptr_flag_bitsILi8EEENST_INS5_IJNSA_ILi8EEESG_EEENS5_IJSG_SB_EEEEEEEvNS4_8identityENS4_13SM90_TMA_LOADES1B_vS1C_EENS_8epilogue10collective6detail29Sm90TmaWarpSpecializedAdapterINS1G_15DefaultEpilogueISJ_SK_SK_NS1F_6thread17LinearCombinationISJ_Li1EffLNS1K_9ScaleType4KindE0ELNS_15FloatRoundStyleE2ESJ_EENS1_15EpilogueDefaultEEEEEvvEEEEvNT_6ParamsE,@function
        .size           _ZN7cutlass13device_kernelINS_4gemm6kernel13GemmUniversalIN4cute5tupleIJiiiiEEENS1_10collective13CollectiveMmaINS1_37MainloopSm90TmaGmmaWarpSpecializedFP8ILi9ENS5_IJNS4_1CILi1EEENSA_ILi2EEESB_EEENS1_35KernelTmaWarpSpecializedCooperativeEEENS5_IJNSA_ILi128EEENSA_ILi64EEESG_EEENS_12float_e4m3_tENS5_IJlSB_lEEESJ_SK_NS4_8TiledMMAINS4_8MMA_AtomIJNS4_4SM904GMMA30MMA_64x64x32_F32E4M3E4M3_SS_TNILNSO_7ScaleInE1ELSQ_1EEEEEENS4_6LayoutINS5_IJSC_SB_SB_EEENS5_IJSB_NSA_ILi0EEESV_EEEEENS5_IJNS4_10UnderscoreESY_SY_EEEEENS4_23SM90_TMA_LOAD_MULTICASTENS4_14ComposedLayoutINS4_7SwizzleILi3ELi4ELi3EEENS4_18smem_ptr_flag_bitsILi8EEENST_INS5_IJNSA_ILi8EEESG_EEENS5_IJSG_SB_EEEEEEEvNS4_8identityENS4_13SM90_TMA_LOADES1B_vS1C_EENS_8epilogue10collective6detail29Sm90TmaWarpSpecializedAdapterINS1G_15DefaultEpilogueISJ_SK_SK_NS1F_6thread17LinearCombinationISJ_Li1EffLNS1K_9ScaleType4KindE0ELNS_15FloatRoundStyleE2ESJ_EENS1_15EpilogueDefaultEEEEEvvEEEEvNT_6ParamsE,(.L_x_153 - _ZN7cutlass13device_kernelINS_4gemm6kernel13GemmUniversalIN4cute5tupleIJiiiiEEENS1_10collective13CollectiveMmaINS1_37MainloopSm90TmaGmmaWarpSpecializedFP8ILi9ENS5_IJNS4_1CILi1EEENSA_ILi2EEESB_EEENS1_35KernelTmaWarpSpecializedCooperativeEEENS5_IJNSA_ILi128EEENSA_ILi64EEESG_EEENS_12float_e4m3_tENS5_IJlSB_lEEESJ_SK_NS4_8TiledMMAINS4_8MMA_AtomIJNS4_4SM904GMMA30MMA_64x64x32_F32E4M3E4M3_SS_TNILNSO_7ScaleInE1ELSQ_1EEEEEENS4_6LayoutINS5_IJSC_SB_SB_EEENS5_IJSB_NSA_ILi0EEESV_EEEEENS5_IJNS4_10UnderscoreESY_SY_EEEEENS4_23SM90_TMA_LOAD_MULTICASTENS4_14ComposedLayoutINS4_7SwizzleILi3ELi4ELi3EEENS4_18smem_ptr_flag_bitsILi8EEENST_INS5_IJNSA_ILi8EEESG_EEENS5_IJSG_SB_EEEEEEEvNS4_8identityENS4_13SM90_TMA_LOADES1B_vS1C_EENS_8epilogue10collective6detail29Sm90TmaWarpSpecializedAdapterINS1G_15DefaultEpilogueISJ_SK_SK_NS1F_6thread17LinearCombinationISJ_Li1EffLNS1K_9ScaleType4KindE0ELNS_15FloatRoundStyleE2ESJ_EENS1_15EpilogueDefaultEEEEEvvEEEEvNT_6ParamsE)
        .other          _ZN7cutlass13device_kernelINS_4gemm6kernel13GemmUniversalIN4cute5tupleIJiiiiEEENS1_10collective13CollectiveMmaINS1_37MainloopSm90TmaGmmaWarpSpecializedFP8ILi9ENS5_IJNS4_1CILi1EEENSA_ILi2EEESB_EEENS1_35KernelTmaWarpSpecializedCooperativeEEENS5_IJNSA_ILi128EEENSA_ILi64EEESG_EEENS_12float_e4m3_tENS5_IJlSB_lEEESJ_SK_NS4_8TiledMMAINS4_8MMA_AtomIJNS4_4SM904GMMA30MMA_64x64x32_F32E4M3E4M3_SS_TNILNSO_7ScaleInE1ELSQ_1EEEEEENS4_6LayoutINS5_IJSC_SB_SB_EEENS5_IJSB_NSA_ILi0EEESV_EEEEENS5_IJNS4_10UnderscoreESY_SY_EEEEENS4_23SM90_TMA_LOAD_MULTICASTENS4_14ComposedLayoutINS4_7SwizzleILi3ELi4ELi3EEENS4_18smem_ptr_flag_bitsILi8EEENST_INS5_IJNSA_ILi8EEESG_EEENS5_IJSG_SB_EEEEEEEvNS4_8identityENS4_13SM90_TMA_LOADES1B_vS1C_EENS_8epilogue10collective6detail29Sm90TmaWarpSpecializedAdapterINS1G_15DefaultEpilogueISJ_SK_SK_NS1F_6thread17LinearCombinationISJ_Li1EffLNS1K_9ScaleType4KindE0ELNS_15FloatRoundStyleE2ESJ_EENS1_15EpilogueDefaultEEEEEvvEEEEvNT_6ParamsE,@"STO_CUDA_ENTRY STV_DEFAULT"
_ZN7cutlass13device_kernelINS_4gemm6kernel13GemmUniversalIN4cute5tupleIJiiiiEEENS1_10collective13CollectiveMmaINS1_37MainloopSm90TmaGmmaWarpSpecializedFP8ILi9ENS5_IJNS4_1CILi1EEENSA_ILi2EEESB_EEENS1_35KernelTmaWarpSpecializedCooperativeEEENS5_IJNSA_ILi128EEENSA_ILi64EEESG_EEENS_12float_e4m3_tENS5_IJlSB_lEEESJ_SK_NS4_8TiledMMAINS4_8MMA_AtomIJNS4_4SM904GMMA30MMA_64x64x32_F32E4M3E4M3_SS_TNILNSO_7ScaleInE1ELSQ_1EEEEEENS4_6LayoutINS5_IJSC_SB_SB_EEENS5_IJSB_NSA_ILi0EEESV_EEEEENS5_IJNS4_10UnderscoreESY_SY_EEEEENS4_23SM90_TMA_LOAD_MULTICASTENS4_14ComposedLayoutINS4_7SwizzleILi3ELi4ELi3EEENS4_18smem_ptr_flag_bitsILi8EEENST_INS5_IJNSA_ILi8EEESG_EEENS5_IJSG_SB_EEEEEEEvNS4_8identityENS4_13SM90_TMA_LOADES1B_vS1C_EENS_8epilogue10collective6detail29Sm90TmaWarpSpecializedAdapterINS1G_15DefaultEpilogueISJ_SK_SK_NS1F_6thread17LinearCombinationISJ_Li1EffLNS1K_9ScaleType4KindE0ELNS_15FloatRoundStyleE2ESJ_EENS1_15EpilogueDefaultEEEEEvvEEEEvNT_6ParamsE:
[----:B------:R-:W-:Y:S01]  /*0000*/  LDC R1, c[0x0][0x28] ;  /* 0x00000a00ff017b82 */ /* 0x000fe20000000800 */
[----:B------:R-:W0:Y:S01]  /*0010*/  S2R R0, SR_TID.X ;  /* 0x0000000000007919 */ /* 0x000e220000002100 */
[----:B------:R-:W-:Y:S01]  /*0020*/  ELECT P0, URZ, PT ;  /* 0x00000000003f782f */ /* 0x000fe20003800000 */
[----:B------:R-:W-:Y:S01]  /*0030*/  BSSY B0, `(.L_x_0) ;  /* 0x000000f000007945 */ /* 0x000fe20003800000 */
[--C-:B0-----:R-:W-:Y:S02]  /*0040*/  SHF.R.U32.HI R2, RZ, 0x5, R0.reuse ;  /* 0x00000005ff027819 */ /* 0x101fe40000011600 */
[----:B------:R-:W-:-:S03]  /*0050*/  SHF.R.U32.HI R4, RZ, 0x7, R0 ;  /* 0x00000007ff047819 */ /* 0x000fc60000011600 */
[----:B------:R-:W0:Y:S04]  /*0060*/  SHFL.IDX PT, R3, R2, RZ, 0x1f ;  /* 0x00001fff02037589 */ /* 0x000e2800000e0000 */
[----:B------:R-:W1:Y:S01]  /*0070*/  SHFL.IDX PT, R4, R4, RZ, 0x1f ;  /* 0x00001fff04047589 */ /* 0x000e6200000e0000 */
[----:B0-----:R-:W-:-:S13]  /*0080*/  ISETP.NE.OR P0, PT, R3, RZ, !P0 ;  /* 0x000000ff0300720c */ /* 0x001fda0004705670 */
[----:B-1----:R-:W-:Y:S05]  /*0090*/  @P0 BRA `(.L_x_1) ;  /* 0x0000000000200947 */ /* 0x002fea0003800000 */
[----:B------:R-:W-:Y:S02]  /*00a0*/  ULDC.64 UR4, c[0x0][0x198] ;  /* 0x0000660000047ab9 */ /* 0x000fe40000000a00 */
[----:B------:R-:W-:Y:S02]  /*00b0*/  UIADD3 UR6, UP0, UR4, 0xf0, URZ ;  /* 0x000000f004067890 */ /* 0x000fe4000ff1e03f */
[----:B------:R-:W-:Y:S02]  /*00c0*/  UIADD3 UR4, UP1, UR4, 0x1f0, URZ ;  /* 0x000001f004047890 */ /* 0x000fe4000ff3e03f */
[----:B------:R-:W-:Y:S02]  /*00d0*/  UIADD3.X UR7, URZ, UR5, URZ, UP0, !UPT ;  /* 0x000000053f077290 */ /* 0x000fe400087fe43f */
[----:B------:R-:W-:-:S07]  /*00e0*/  UIADD3.X UR5, URZ, UR5, URZ, UP1, !UPT ;  /* 0x000000053f057290 */ /* 0x000fce0008ffe43f */
[----:B------:R0:W-:Y:S02]  /*00f0*/  UTMACCTL.PF [UR6] ;  /* 0x00000000060079b9 */ /* 0x0001e40008040000 */
[----:B------:R0:W-:Y:S02]  /*0100*/  UTMACCTL.PF [UR4] ;  /* 0x00000000040079b9 */ /* 0x0001e40008040000 */
[----:B0-----:R-:W-:Y:S01]  /*0110*/  NOP ;  /* 0x0000000000007918 */ /* 0x001fe20000000000 */
.L_x_1:
[----:B------:R-:W-:Y:S05]  /*0120*/  BSYNC B0 ;  /* 0x0000000000007941 */ /* 0x000fea0003800000 */
.L_x_0:
[----:B------:R-:W0:Y:S02]  /*0130*/  SHFL.IDX PT, R5, R2, RZ, 0x1f ;  /* 0x00001fff02057589 */ /* 0x000e2400000e0000 */
[----:B0-----:R-:W-:-:S13]  /*0140*/  ISETP.NE.AND P0, PT, R5, RZ, PT ;  /* 0x000000ff0500720c */ /* 0x001fda0003f05270 */
[----:B------:R-:W-:Y:S05]  /*0150*/  @P0 BRA `(.L_x_2) ;  /* 0x00000000008c0947 */ /* 0x000fea0003800000 */
[----:B------:R-:W-:Y:S01]  /*0160*/  ELECT P0, URZ, PT ;  /* 0x00000000003f782f */ /* 0x000fe20003800000 */
[----:B------:R-:W-:-:S12]  /*0170*/  BSSY B0, `(.L_x_2) ;  /* 0x0000021000007945 */ /* 0x000fd80003800000 */
[----:B------:R-:W-:Y:S05]  /*0180*/  @!P0 BRA `(.L_x_3) ;  /* 0x00000000007c8947 */ /* 0x000fea0003800000 */
[----:B------:R-:W0:Y:S01]  /*0190*/  S2UR UR8, SR_CgaCtaId ;  /* 0x00000000000879c3 */ /* 0x000e220000008800 */
[----:B------:R-:W-:Y:S01]  /*01a0*/  UMOV UR4, 0x400 ;  /* 0x0000040000047882 */ /* 0x000fe20000000000 */
[----:B------:R-:W-:Y:S01]  /*01b0*/  UMOV UR5, 0x1 ;  /* 0x0000000100057882 */ /* 0x000fe20000000000 */
[----:B------:R-:W-:Y:S02]  /*01c0*/  UMOV UR6, 0x4 ;  /* 0x0000000400067882 */ /* 0x000fe40000000000 */
[----:B------:R-:W-:-:S04]  /*01d0*/  UIADD3 UR6, -UR6, 0x100000, URZ ;  /* 0x0010000006067890 */ /* 0x000fc8000fffe13f */
[----:B------:R-:W-:Y:S02]  /*01e0*/  USHF.L.U32 UR7, UR6, 0xb, URZ ;  /* 0x0000000b06077899 */ /* 0x000fe4000800063f */
[----:B------:R-:W-:Y:S02]  /*01f0*/  USHF.L.U32 UR6, UR6, 0x1, URZ ;  /* 0x0000000106067899 */ /* 0x000fe4000800063f */
[----:B0-----:R-:W-:Y:S02]  /*0200*/  ULEA UR8, UR8, UR4, 0x18 ;  /* 0x0000000408087291 */ /* 0x001fe4000f8ec03f */
[----:B------:R-:W-:-:S04]  /*0210*/  UIADD3 UR4, -UR5, 0x100000, URZ ;  /* 0x0010000005047890 */ /* 0x000fc8000fffe13f */
[----:B------:R-:W-:Y:S02]  /*0220*/  USHF.L.U32 UR5, UR4, 0xb, URZ ;  /* 0x0000000b04057899 */ /* 0x000fe4000800063f */
[----:B------:R-:W-:Y:S01]  /*0230*/  USHF.L.U32 UR4, UR4, 0x1, URZ ;  /* 0x0000000104047899 */ /* 0x000fe2000800063f */
[----:B------:R-:W0:Y:S11]  /*0240*/  FENCE.VIEW.ASYNC.S ;  /* 0x00000000000073c6 */ /* 0x000e360000000000 */
[----:B0-----:R0:W1:Y:S01]  /*0250*/  SYNCS.EXCH.64 URZ, [UR8], UR4 ;  /* 0x00000004083f75b2 */ /* 0x0010620008000100 */
[----:B------:R0:W2:Y:S01]  /*0260*/  SYNCS.EXCH.64 URZ, [UR8+0x48], UR6 ;  /* 0x00004806083f75b2 */ /* 0x0000a20008000100 */
[----:B------:R0:W3:Y:S01]  /*0270*/  SYNCS.EXCH.64 URZ, [UR8+0x8], UR4 ;  /* 0x00000804083f75b2 */ /* 0x0000e20008000100 */
[----:B------:R0:W4:Y:S01]  /*0280*/  SYNCS.EXCH.64 URZ, [UR8+0x50], UR6 ;  /* 0x00005006083f75b2 */ /* 0x0001220008000100 */
[----:B------:R0:W0:Y:S01]  /*0290*/  SYNCS.EXCH.64 URZ, [UR8+0x10], UR4 ;  /* 0x00001004083f75b2 */ /* 0x0000220008000100 */
        /* <DEDUP_REMOVED lines=13> */
[----:B------:R-:W-:Y:S01]  /*0370*/  NOP ;  /* 0x0000000000007918 */ /* 0x000fe20000000000 */
.L_x_3:
[----:B0-----:R-:W-:Y:S05]  /*0380*/  BSYNC B0 ;  /* 0x0000000000007941 */ /* 0x001fea0003800000 */
.L_x_2:
[----:B------:R-:W0:Y:S01]  /*0390*/  SHFL.IDX PT, R2, R2, RZ, 0x1f ;  /* 0x00001fff02027589 */ /* 0x000e2200000e0000 */
[----:B------:R-:W-:Y:S01]  /*03a0*/  SHF.R.S32.HI R7, RZ, 0x1f, R0 ;  /* 0x0000001fff077819 */ /* 0x000fe20000011400 */
[----:B------:R-:W5:Y:S01]  /*03b0*/  S2UR UR8, SR_CTAID.X ;  /* 0x00000000000879c3 */ /* 0x000f620000002500 */
[----:B------:R-:W-:Y:S01]  /*03c0*/  ELECT P0, URZ, PT ;  /* 0x00000000003f782f */ /* 0x000fe20003800000 */
[----:B------:R-:W1:Y:S01]  /*03d0*/  S2R R8, SR_CTAID.Y ;  /* 0x0000000000087919 */ /* 0x000e620000002600 */
[----:B------:R-:W-:Y:S01]  /*03e0*/  LEA.HI R7, R7, R0, RZ, 0x7 ;  /* 0x0000000007077211 */ /* 0x000fe200078f38ff */
[----:B------:R-:W-:Y:S01]  /*03f0*/  ULDC UR4, c[0x0][0x154] ;  /* 0x0000550000047ab9 */ /* 0x000fe20000000800 */
[----:B------:R-:W-:Y:S01]  /*0400*/  NOP ;  /* 0x0000000000007918 */ /* 0x000fe20000000000 */
[----:B------:R-:W-:Y:S01]  /*0410*/  NOP ;  /* 0x0000000000007918 */ /* 0x000fe20000000000 */
[----:B------:R-:W-:Y:S01]  /*0420*/  LOP3.LUT R7, R7, 0xffffff80, RZ, 0xc0, !PT ;  /* 0xffffff8007077812 */ /* 0x000fe200078ec0ff */
[----:B------:R-:W2:Y:S04]  /*0430*/  LDC R14, c[0x0][0x140] ;  /* 0x00005000ff0e7b82 */ /* 0x000ea80000000800 */
[----:B------:R-:W-:-:S04]  /*0440*/  IMAD.IADD R7, R0, 0x1, -R7 ;  /* 0x0000000100077824 */ /* 0x000fc800078e0a07 */
[----:B------:R-:W3:Y:S01]  /*0450*/  LDC R17, c[0x0][0x148] ;  /* 0x00005200ff117b82 */ /* 0x000ee20000000800 */
[----:B------:R-:W-:Y:S02]  /*0460*/  SHF.R.S32.HI R6, RZ, 0x1f, R7 ;  /* 0x0000001fff067819 */ /* 0x000fe40000011407 */
[----:B------:R-:W-:Y:S02]  /*0470*/  LOP3.LUT P2, RZ, R7, 0x7, RZ, 0xc0, !PT ;  /* 0x0000000707ff7812 */ /* 0x000fe4000784c0ff */
[----:B------:R-:W-:Y:S02]  /*0480*/  LEA.HI R6, R6, R7, RZ, 0x3 ;  /* 0x0000000706067211 */ /* 0x000fe400078f18ff */
[----:B0-----:R-:W-:Y:S01]  /*0490*/  ISETP.NE.OR P0, PT, R2, RZ, !P0 ;  /* 0x000000ff0200720c */ /* 0x001fe20004705670 */
[----:B------:R-:W0:Y:S01]  /*04a0*/  LDC R12, c[0x0][0x144] ;  /* 0x00005100ff0c7b82 */ /* 0x000e220000000800 */
[--C-:B------:R-:W-:Y:S02]  /*04b0*/  SHF.R.S32.HI R2, RZ, 0x3, R6.reuse ;  /* 0x00000003ff027819 */ /* 0x100fe40000011406 */
[----:B------:R-:W-:-:S02]  /*04c0*/  SHF.R.S32.HI R11, RZ, 0x1f, R6 ;  /* 0x0000001fff0b7819 */ /* 0x000fc40000011406 */
[----:B------:R-:W-:Y:S02]  /*04d0*/  SHF.R.S32.HI R6, RZ, 0x1f, R5 ;  /* 0x0000001fff067819 */ /* 0x000fe40000011405 */
[----:B------:R-:W-:Y:S02]  /*04e0*/  LEA.HI R11, R11, R2, RZ, 0x2 ;  /* 0x000000020b0b7211 */ /* 0x000fe400078f10ff */
[----:B------:R-:W-:Y:S02]  /*04f0*/  LEA.HI R6, R6, R5, RZ, 0x2 ;  /* 0x0000000506067211 */ /* 0x000fe400078f10ff */
[----:B-1----:R-:W-:Y:S01]  /*0500*/  I2FP.F32.U32 R10, R8 ;  /* 0x00000008000a7245 */ /* 0x002fe20000201000 */
[----:B------:R-:W-:Y:S01]  /*0510*/  VOTEU.ALL UP0, P0 ;  /* 0x00000000003f7886 */ /* 0x000fe20000000000 */
[----:B------:R-:W-:Y:S01]  /*0520*/  LOP3.LUT R6, R6, 0x3ffffffc, RZ, 0xc0, !PT ;  /* 0x3ffffffc06067812 */ /* 0x000fe200078ec0ff */
[----:B------:R-:W-:Y:S01]  /*0530*/  VOTEU.ALL UP1, P0 ;  /* 0x00000000003f7886 */ /* 0x000fe20000020000 */
[----:B------:R-:W-:Y:S01]  /*0540*/  LOP3.LUT R11, R11, 0xfffffffc, RZ, 0xc0, !PT ;  /* 0xfffffffc0b0b7812 */ /* 0x000fe200078ec0ff */
[----:B------:R-:W-:Y:S01]  /*0550*/  FMUL R13, R10, UR4 ;  /* 0x000000040a0d7c20 */ /* 0x000fe20008400000 */
[----:B------:R-:W1:Y:S01]  /*0560*/  @!UP0 S2UR UR7, SR_CgaCtaId ;  /* 0x00000000000789c3 */ /* 0x000e620000008800 */
[----:B------:R-:W-:Y:S01]  /*0570*/  IMAD.IADD R6, R5, 0x1, -R6 ;  /* 0x0000000105067824 */ /* 0x000fe200078e0a06 */
[----:B-----5:R-:W-:Y:S01]  /*0580*/  I2FP.F32.U32 R5, UR8 ;  /* 0x0000000800057c45 */ /* 0x020fe20008201000 */
[----:B------:R-:W-:Y:S01]  /*0590*/  ULDC UR4, c[0x0][0x150] ;  /* 0x0000540000047ab9 */ /* 0x000fe20000000800 */
[----:B------:R-:W-:Y:S01]  /*05a0*/  IMAD.IADD R11, R2, 0x1, -R11 ;  /* 0x00000001020b7824 */ /* 0x000fe200078e0a0b */
[----:B------:R-:W-:Y:S01]  /*05b0*/  SHF.R.S32.HI R2, RZ, 0x1f, R3 ;  /* 0x0000001fff027819 */ /* 0x000fe20000011403 */
[----:B------:R-:W5:Y:S01]  /*05c0*/  F2I.U32.TRUNC.NTZ R13, R13 ;  /* 0x0000000d000d7305 */ /* 0x000f62000020f000 */
[----:B------:R-:W-:Y:S01]  /*05d0*/  FMUL R10, R5, UR4 ;  /* 0x00000004050a7c20 */ /* 0x000fe20008400000 */
[----:B------:R-:W-:Y:S01]  /*05e0*/  IMAD R6, R6, 0x4, R11 ;  /* 0x0000000406067824 */ /* 0x000fe200078e020b */
[----:B------:R-:W-:Y:S01]  /*05f0*/  LEA.HI R2, R2, R3, RZ, 0x2 ;  /* 0x0000000302027211 */ /* 0x000fe200078f10ff */
[----:B------:R-:W-:Y:S01]  /*0600*/  UMOV UR4, 0x20 ;  /* 0x0000002000047882 */ /* 0x000fe20000000000 */
[----:B------:R-:W-:Y:S01]  /*0610*/  @!UP0 UMOV UR6, 0x400 ;  /* 0x0000040000068882 */ /* 0x000fe20000000000 */
[----:B------:R-:W-:Y:S01]  /*0620*/  IMAD.SHL.U32 R5, R6, 0x4, RZ ;  /* 0x0000000406057824 */ /* 0x000fe200078e00ff */
[----:B------:R-:W-:Y:S01]  /*0630*/  LOP3.LUT R2, R2, 0xfffffffc, RZ, 0xc0, !PT ;  /* 0xfffffffc02027812 */ /* 0x000fe200078ec0ff */
[----:B------:R-:W4:Y:S01]  /*0640*/  F2I.U32.TRUNC.NTZ R10, R10 ;  /* 0x0000000a000a7305 */ /* 0x000f22000020f000 */
[----:B------:R-:W-:-:S04]  /*0650*/  @!UP0 UIADD3 UR4, -UR4, 0x100000, URZ ;  /* 0x0010000004048890 */ /* 0x000fc8000fffe13f */
[----:B------:R-:W-:Y:S02]  /*0660*/  @!UP0 USHF.L.U32 UR5, UR4, 0xb, URZ ;  /* 0x0000000b04058899 */ /* 0x000fe4000800063f */
[----:B------:R-:W-:Y:S01]  /*0670*/  @!UP0 USHF.L.U32 UR4, UR4, 0x1, URZ ;  /* 0x0000000104048899 */ /* 0x000fe2000800063f */
[----:B--2---:R-:W-:Y:S01]  /*0680*/  ISETP.EQ.U32.AND P3, PT, R14, 0x1, PT ;  /* 0x000000010e00780c */ /* 0x004fe20003f62070 */
[----:B------:R-:W-:Y:S01]  /*0690*/  VIADD R14, R4, 0xffffffff ;  /* 0xffffffff040e7836 */ /* 0x000fe20000000000 */
[----:B------:R-:W-:Y:S01]  /*06a0*/  LOP3.LUT R6, R6, 0xc, R5, 0x78, !PT ;  /* 0x0000000c06067812 */ /* 0x000fe200078e7805 */
[----:B------:R-:W-:Y:S02]  /*06b0*/  IMAD.IADD R3, R3, 0x1, -R2 ;  /* 0x0000000103037824 */ /* 0x000fe400078e0a02 */
[----:B-----5:R-:W-:Y:S01]  /*06c0*/  IMAD.MOV R20, RZ, RZ, -R13 ;  /* 0x000000ffff147224 */ /* 0x020fe200078e0a0d */
[----:B------:R-:W-:Y:S01]  /*06d0*/  ISETP.GE.U32.AND P5, PT, R14, 0x2, PT ;  /* 0x000000020e00780c */ /* 0x000fe20003fa6070 */
[----:B-1----:R-:W-:Y:S01]  /*06e0*/  @!UP0 ULEA UR6, UR7, UR6, 0x18 ;  /* 0x0000000607068291 */ /* 0x002fe2000f8ec03f */
[----:B------:R-:W-:Y:S01]  /*06f0*/  ISETP.NE.AND P1, PT, R3, 0x3, PT ;  /* 0x000000030300780c */ /* 0x000fe20003f25270 */
[----:B---3--:R-:W-:Y:S01]  /*0700*/  IMAD R5, R17, R20, R8 ;  /* 0x0000001411057224 */ /* 0x008fe200078e0208 */
[----:B------:R-:W-:Y:S01]  /*0710*/  VOTEU.ALL UP0, P0 ;  /* 0x00000000003f7886 */ /* 0x000fe20000000000 */
[----:B------:R-:W-:Y:S01]  /*0720*/  ISETP.LT.U32.AND P0, PT, R6, 0x2, !P2 ;  /* 0x000000020600780c */ /* 0x000fe20005701070 */
[----:B----4-:R-:W-:Y:S01]  /*0730*/  IMAD.MOV R7, RZ, RZ, -R10 ;  /* 0x000000ffff077224 */ /* 0x010fe200078e0a0a */
[----:B------:R-:W-:-:S02]  /*0740*/  ISETP.EQ.OR P1, PT, R3, RZ, !P1 ;  /* 0x000000ff0300720c */ /* 0x000fc40004f22670 */
[----:B------:R-:W-:Y:S01]  /*0750*/  ISETP.NE.AND P4, PT, R5, R6, PT ;  /* 0x000000060500720c */ /* 0x000fe20003f85270 */
[----:B0-----:R-:W-:Y:S01]  /*0760*/  IMAD R7, R12, R7, UR8 ;  /* 0x000000080c077e24 */ /* 0x001fe2000f8e0207 */
[C---:B------:R-:W-:Y:S01]  /*0770*/  ISETP.EQ.AND P1, PT, R4.reuse, RZ, P1 ;  /* 0x000000ff0400720c */ /* 0x040fe20000f22270 */
[----:B------:R-:W0:Y:S02]  /*0780*/  FENCE.VIEW.ASYNC.S ;  /* 0x00000000000073c6 */ /* 0x000e240000000000 */
[----:B0-----:R0:W1:Y:S01]  /*0790*/  @!UP0 SYNCS.EXCH.64 URZ, [UR6+0xa0], UR4 ;  /* 0x0000a004063f85b2 */ /* 0x0010620008000100 */
[----:B------:R-:W-:Y:S02]  /*07a0*/  ISETP.NE.AND P2, PT, R4, RZ, PT ;  /* 0x000000ff0400720c */ /* 0x000fe40003f45270 */
[----:B------:R-:W-:Y:S02]  /*07b0*/  ISETP.EQ.OR P4, PT, R7, RZ, !P4 ;  /* 0x000000ff0700720c */ /* 0x000fe40006782670 */
[----:B------:R-:W-:-:S02]  /*07c0*/  SEL R2, RZ, 0x1, !P1 ;  /* 0x00000001ff027807 */ /* 0x000fc40004800000 */
[----:B------:R-:W-:Y:S02]  /*07d0*/  PLOP3.LUT P0, PT, P0, P4, PT, 0x80, 0x0 ;  /* 0x000000000000781c */ /* 0x000fe40000709070 */
[----:B------:R-:W-:Y:S01]  /*07e0*/  SEL R2, R2, 0x2, P5 ;  /* 0x0000000202027807 */ /* 0x000fe20002800000 */
[----:B------:R0:W2:Y:S01]  /*07f0*/  @!UP1 SYNCS.EXCH.64 URZ, [UR6+0xa8], UR4 ;  /* 0x0000a804063f95b2 */ /* 0x0000a20008000100 */
[----:B------:R-:W-:Y:S01]  /*0800*/  NOP ;  /* 0x0000000000007918 */ /* 0x000fe20000000000 */
[----:B------:R-:W-:Y:S08]  /*0810*/  @!P3 BRA `(.L_x_4) ;  /* 0x000000000008b947 */ /* 0x000ff00003800000 */
[----:B-12---:R-:W-:Y:S01]  /*0820*/  UCGABAR_ARV ;  /* 0x00000000000079c7 */ /* 0x006fe20008000000 */
[----:B------:R-:W-:Y:S05]  /*0830*/  BRA `(.L_x_5) ;  /* 0x0000000000047947 */ /* 0x000fea0003800000 */
.L_x_4:
[----:B-12---:R-:W-:Y:S01]  /*0840*/  NOP ;  /* 0x0000000000007918 */ /* 0x006fe20000000000 */
.L_x_5:
[----:B------:R-:W1:Y:S01]  /*0850*/  LDC R4, c[0x0][0x65c] ;  /* 0x00019700ff047b82 */ /* 0x000e620000000800 */
[----:B------:R-:W-:Y:S01]  /*0860*/  IMAD.MOV.U32 R5, RZ, RZ, RZ ;  /* 0x000000ffff057224 */ /* 0x000fe200078e00ff */
[----:B-1----:R-:W-:Y:S01]  /*0870*/  ISETP.NE.AND P4, PT, R4, 0x1, PT ;  /* 0x000000010400780c */ /* 0x002fe20003f85270 */
[----:B------:R-:W-:-:S12]  /*0880*/  IMAD.U32 R4, RZ, RZ, UR8 ;  /* 0x00000008ff047e24 */ /* 0x000fd8000f8e00ff */
[----:B------:R-:W1:Y:S01]  /*0890*/  @P4 LDC R13, c[0x0][0x10] ;  /* 0x00000400ff0d4b82 */ /* 0x000e620000000800 */
[----:B------:R-:W-:Y:S02]  /*08a0*/  @P4 IMAD.MOV.U32 R9, RZ, RZ, RZ ;  /* 0x000000ffff094224 */ /* 0x000fe400078e00ff */
[----:B------:R-:W-:-:S05]  /*08b0*/  @P4 IMAD.MOV.U32 R15, RZ, RZ, RZ ;  /* 0x000000ffff0f4224 */ /* 0x000fca00078e00ff */
[----:B------:R-:W2:Y:S01]  /*08c0*/  @!P4 LDC R11, c[0x0][0xc] ;  /* 0x00000300ff0bcb82 */ /* 0x000ea20000000800 */
[----:B-1----:R-:W-:-:S04]  /*08d0*/  @P4 IMAD.WIDE.U32 R12, R13, UR8, R8 ;  /* 0x000000080d0c4c25 */ /* 0x002fc8000f8e0008 */
[----:B--2---:R-:W-:-:S04]  /*08e0*/  @!P4 IMAD.WIDE.U32 R10, R8, R11, R4 ;  /* 0x0000000b080ac225 */ /* 0x004fc800078e0004 */
[----:B------:R-:W-:Y:S02]  /*08f0*/  @P4 IMAD.MOV.U32 R4, RZ, RZ, R12 ;  /* 0x000000ffff044224 */ /* 0x000fe400078e000c */
[----:B------:R-:W-:Y:S02]  /*0900*/  @P4 IMAD.IADD R5, R13, 0x1, R15 ;  /* 0x000000010d054824 */ /* 0x000fe400078e020f */
[----:B------:R-:W-:Y:S02]  /*0910*/  @!P4 IMAD.MOV.U32 R4, RZ, RZ, R10 ;  /* 0x000000ffff04c224 */ /* 0x000fe400078e000a */
[----:B------:R-:W-:Y:S01]  /*0920*/  @!P4 IMAD.MOV.U32 R5, RZ, RZ, R11 ;  /* 0x000000ffff05c224 */ /* 0x000fe200078e000b */
[----:B------:R-:W-:Y:S06]  /*0930*/  @!P3 BRA `(.L_x_6) ;  /* 0x00000000000cb947 */ /* 0x000fec0003800000 */
[----:B------:R-:W-:Y:S01]  /*0940*/  UCGABAR_WAIT ;  /* 0x0000000000007dc7 */ /* 0x000fe20008000000 */
[----:B------:R-:W-:Y:S01]  /*0950*/  CCTL.IVALL ;  /* 0x00000000ff00798f */ /* 0x000fe20002000000 */
[----:B------:R-:W-:Y:S05]  /*0960*/  BRA `(.L_x_7) ;  /* 0x0000000000047947 */ /* 0x000fea0003800000 */
.L_x_6:
[----:B------:R-:W-:Y:S06]  /*0970*/  BAR.SYNC.DEFER_BLOCKING 0x0 ;  /* 0x0000000000007b1d */ /* 0x000fec0000010000 */
.L_x_7:
[----:B------:R-:W-:Y:S05]  /*0980*/  @!P2 BRA `(.L_x_8) ;  /* 0x0000004c0044a947 */ /* 0x000fea0003800000 */
[----:B------:R-:W-:-:S13]  /*0990*/  ISETP.GT.U32.AND P1, PT, R14, 0x1, PT ;  /* 0x000000010e00780c */ /* 0x000fda0003f24070 */
[----:B0-----:R-:W-:Y:S05]  /*09a0*/  @P1 EXIT ;  /* 0x000000000000194d */ /* 0x001fea0003800000 */
[----:B------:R-:W-:Y:S01]  /*09b0*/  ULDC.64 UR4, c[0x0][0x650] ;  /* 0x0001940000047ab9 */ /* 0x000fe20000000a00 */
[----:B------:R-:W-:Y:S01]  /*09c0*/  PRMT R10, RZ, 0x7610, R10 ;  /* 0x00007610ff0a7816 */ /* 0x000fe2000000000a */
[----:B------:R-:W-:Y:S01]  /*09d0*/  IMAD.MOV.U32 R11, RZ, RZ, -0x1 ;  /* 0xffffffffff0b7424 */ /* 0x000fe200078e00ff */
[----:B------:R-:W-:Y:S01]  /*09e0*/  ISETP.GE.U32.AND P1, PT, R4, UR4, PT ;  /* 0x0000000404007c0c */ /* 0x000fe2000bf26070 */
[----:B------:R-:W-:Y:S02]  /*09f0*/  IMAD.MOV.U32 R12, RZ, RZ, -0x1 ;  /* 0xffffffffff0c7424 */ /* 0x000fe400078e00ff */
[----:B------:R-:W-:Y:S01]  /*0a00*/  IMAD.MOV.U32 R71, RZ, RZ, -0x1 ;  /* 0xffffffffff477424 */ /* 0x000fe200078e00ff */
[----:B------:R-:W-:-:S13]  /*0a10*/  ISETP.GE.U32.AND.EX P1, PT, R5, UR5, PT, P1 ;  /* 0x0000000505007c0c */ /* 0x000fda000bf26110 */
[----:B------:R-:W-:Y:S05]  /*0a20*/  @P1 BRA `(.L_x_9) ;  /* 0x0000000400241947 */ /* 0x000fea0003800000 */
[----:B------:R-:W0:Y:S01]  /*0a30*/  LDC.64 R22, c[0x0][0x628] ;  /* 0x00018a00ff167b82 */ /* 0x000e220000000a00 */
[----:B------:R-:W-:Y:S02]  /*0a40*/  IMAD.MOV.U32 R10, RZ, RZ, R4 ;  /* 0x000000ffff0a7224 */ /* 0x000fe400078e0004 */
[----:B------:R-:W-:-:S05]  /*0a50*/  IMAD.MOV.U32 R11, RZ, RZ, R5 ;  /* 0x000000ffff0b7224 */ /* 0x000fca00078e0005 */
[----:B------:R-:W1:Y:S08]  /*0a60*/  LDC R16, c[0x0][0x630] ;  /* 0x00018c00ff107b82 */ /* 0x000e700000000800 */
[----:B------:R-:W2:Y:S01]  /*0a70*/  LDC.64 R24, c[0x0][0x620] ;  /* 0x00018800ff187b82 */ /* 0x000ea20000000a00 */
[----:B0-----:R-:W-:-:S04]  /*0a80*/  ISETP.NE.U32.AND P1, PT, R22, RZ, PT ;  /* 0x000000ff1600720c */ /* 0x001fc80003f25070 */
[----:B------:R-:W-:-:S13]  /*0a90*/  ISETP.NE.AND.EX P1, PT, R23, RZ, PT, P1 ;  /* 0x000000ff1700720c */ /* 0x000fda0003f25310 */
[----:B-12---:R-:W-:Y:S05]  /*0aa0*/  @!P1 BRA `(.L_x_10) ;  /* 0x0000000000289947 */ /* 0x006fea0003800000 */
[----:B------:R-:W0:Y:S02]  /*0ab0*/  LDC R3, c[0x0][0x634] ;  /* 0x00018d00ff037b82 */ /* 0x000e240000000800 */
[----:B0-----:R-:W-:-:S05]  /*0ac0*/  IADD3 R3, P1, R4, R3, RZ ;  /* 0x0000000304037210 */ /* 0x001fca0007f3e0ff */
[----:B------:R-:W-:-:S04]  /*0ad0*/  IMAD.X R19, RZ, RZ, R5, P1 ;  /* 0x000000ffff137224 */ /* 0x000fc800008e0605 */
[----:B------:R-:W-:-:S04]  /*0ae0*/  IMAD.WIDE.U32 R10, R19, R22, RZ ;  /* 0x00000016130a7225 */ /* 0x000fc800078e00ff */
[----:B------:R-:W-:-:S04]  /*0af0*/  IMAD.WIDE.U32 R12, P1, R3, R23, R10 ;  /* 0x00000017030c7225 */ /* 0x000fc8000782000a */
[----:B------:R-:W-:-:S04]  /*0b00*/  IMAD.WIDE.U32 R10, R3, R22, RZ ;  /* 0x00000016030a7225 */ /* 0x000fc800078e00ff */
[----:B------:R-:W-:Y:S01]  /*0b10*/  IMAD.X R15, RZ, RZ, RZ, P1 ;  /* 0x000000ffff0f7224 */ /* 0x000fe200008e06ff */
[----:B------:R-:W-:Y:S01]  /*0b20*/  IADD3 RZ, P1, R11, R12, RZ ;  /* 0x0000000c0bff7210 */ /* 0x000fe20007f3e0ff */
[----:B------:R-:W-:-:S04]  /*0b30*/  IMAD.MOV.U32 R14, RZ, RZ, R13 ;  /* 0x000000ffff0e7224 */ /* 0x000fc800078e000d */
[----:B------:R-:W-:-:S08]  /*0b40*/  IMAD.WIDE.U32.X R10, R19, R23, R14, P1 ;  /* 0x00000017130a7225 */ /* 0x000fd000008e040e */
.L_x_10:
[----:B------:R-:W0:Y:S01]  /*0b50*/  LDC.64 R28, c[0x0][0x640] ;  /* 0x00019000ff1c7b82 */ /* 0x000e220000000a00 */
[--C-:B------:R-:W-:Y:S01]  /*0b60*/  SHF.R.U64 R71, R10, R16, R11.reuse ;  /* 0x000000100a477219 */ /* 0x100fe2000000120b */
[----:B------:R-:W-:Y:S01]  /*0b70*/  IMAD R20, R17, R20, R8 ;  /* 0x0000001411147224 */ /* 0x000fe200078e0208 */
[----:B------:R-:W-:Y:S01]  /*0b80*/  SHF.R.U32.HI R3, RZ, R16, R11 ;  /* 0x00000010ff037219 */ /* 0x000fe2000001160b */
[----:B------:R-:W-:Y:S01]  /*0b90*/  IMAD.MOV.U32 R17, RZ, RZ, 0x1 ;  /* 0x00000001ff117424 */ /* 0x000fe200078e00ff */
[----:B------:R-:W-:-:S03]  /*0ba0*/  IADD3 R9, P1, RZ, -R71, RZ ;  /* 0x80000047ff097210 */ /* 0x000fc60007f3e0ff */
[----:B------:R-:W1:Y:S02]  /*0bb0*/  LDC R14, c[0x0][0x618] ;  /* 0x00018600ff0e7b82 */ /* 0x000e640000000800 */
[----:B------:R-:W-:Y:S02]  /*0bc0*/  IMAD.X R3, RZ, RZ, ~R3, P1 ;  /* 0x000000ffff037224 */ /* 0x000fe400008e0e03 */
[----:B------:R-:W-:-:S04]  /*0bd0*/  IMAD.WIDE.U32 R10, R9, R24, R4 ;  /* 0x00000018090a7225 */ /* 0x000fc800078e0004 */
[----:B------:R-:W2:Y:S01]  /*0be0*/  LDC R18, c[0x0][0x608] ;  /* 0x00018200ff127b82 */ /* 0x000ea20000000800 */
[----:B------:R-:W-:Y:S02]  /*0bf0*/  IMAD R12, R3, R24, RZ ;  /* 0x00000018030c7224 */ /* 0x000fe400078e02ff */
[----:B------:R-:W-:Y:S02]  /*0c00*/  IMAD.MOV.U32 R3, RZ, RZ, -0x1 ;  /* 0xffffffffff037424 */ /* 0x000fe400078e00ff */
[----:B------:R-:W-:-:S03]  /*0c10*/  IMAD R9, R9, R25, R12 ;  /* 0x0000001909097224 */ /* 0x000fc600078e020c */
[----:B------:R-:W3:Y:S01]  /*0c20*/  LDC R26, c[0x0][0x658] ;  /* 0x00019600ff1a7b82 */ /* 0x000ee20000000800 */
[----:B------:R-:W-:Y:S01]  /*0c30*/  IMAD.IADD R9, R11, 0x1, R9 ;  /* 0x000000010b097824 */ /* 0x000fe200078e0209 */
[----:B0-----:R-:W-:-:S04]  /*0c40*/  ISETP.NE.U32.AND P1, PT, R28, RZ, PT ;  /* 0x000000ff1c00720c */ /* 0x001fc80003f25070 */
[----:B------:R-:W-:Y:S02]  /*0c50*/  ISETP.NE.AND.EX P1, PT, R29, RZ, PT, P1 ;  /* 0x000000ff1d00720c */ /* 0x000fe40003f25310 */
[----:B------:R-:W0:Y:S01]  /*0c60*/  LDC R22, c[0x0][0x600] ;  /* 0x00018000ff167b82 */ /* 0x000e220000000800 */
[-CC-:B-1----:R-:W-:Y:S02]  /*0c70*/  SHF.R.U64 R16, R10, R14.reuse, R9.reuse ;  /* 0x0000000e0a107219 */ /* 0x182fe40000001209 */
[----:B------:R-:W-:-:S05]  /*0c80*/  SHF.R.U32.HI R9, RZ, R14, R9 ;  /* 0x0000000eff097219 */ /* 0x000fca0000011609 */
[----:B------:R-:W1:Y:S01]  /*0c90*/  LDC R19, c[0x0][0x648] ;  /* 0x00019200ff137b82 */ /* 0x000e620000000800 */
[-CC-:B--2---:R-:W-:Y:S02]  /*0ca0*/  SHF.R.U64 R25, R16, R18.reuse, R9.reuse ;  /* 0x0000001210197219 */ /* 0x184fe40000001209 */
[----:B------:R-:W-:-:S05]  /*0cb0*/  SHF.R.U32.HI R9, RZ, R18, R9 ;  /* 0x00000012ff097219 */ /* 0x000fca0000011609 */
[----:B------:R-:W2:Y:S01]  /*0cc0*/  LDC R21, c[0x0][0x638] ;  /* 0x00018e00ff157b82 */ /* 0x000ea20000000800 */
[-CC-:B---3--:R-:W-:Y:S02]  /*0cd0*/  SHF.R.U64 R18, R25, R26.reuse, R9.reuse ;  /* 0x0000001a19127219 */ /* 0x188fe40000001209 */
[-C--:B------:R-:W-:Y:S02]  /*0ce0*/  SHF.L.U32 R3, R3, R26.reuse, RZ ;  /* 0x0000001a03037219 */ /* 0x080fe400000006ff */
[----:B------:R-:W-:Y:S01]  /*0cf0*/  SHF.R.U32.HI R9, RZ, R26, R9 ;  /* 0x0000001aff097219 */ /* 0x000fe20000011609 */
[----:B------:R-:W-:Y:S01]  /*0d00*/  IMAD.MOV.U32 R8, RZ, RZ, R18 ;  /* 0x000000ffff087224 */ /* 0x000fe200078e0012 */
[----:B------:R-:W-:Y:S01]  /*0d10*/  LOP3.LUT R14, RZ, R3, RZ, 0x33, !PT ;  /* 0x00000003ff0e7212 */ /* 0x000fe200078e33ff */
[----:B------:R-:W3:Y:S01]  /*0d20*/  LDC R23, c[0x0][0x610] ;  /* 0x00018400ff177b82 */ /* 0x000ee20000000800 */
[----:B------:R-:W-:Y:S05]  /*0d30*/  @!P1 BRA `(.L_x_11) ;  /* 0x0000000000289947 */ /* 0x000fea0003800000 */
[----:B------:R-:W4:Y:S02]  /*0d40*/  LDC R3, c[0x0][0x64c] ;  /* 0x00019300ff037b82 */ /* 0x000f240000000800 */
[----:B----4-:R-:W-:-:S05]  /*0d50*/  IADD3 R3, P1, R18, R3, RZ ;  /* 0x0000000312037210 */ /* 0x010fca0007f3e0ff */
        /* <DEDUP_REMOVED lines=8> */
.L_x_11:
[----:B-1----:R-:W-:Y:S01]  /*0de0*/  SHF.R.U64 R8, R8, R19, R9 ;  /* 0x0000001308087219 */ /* 0x002fe20000001209 */
[----:B0-----:R-:W-:Y:S01]  /*0df0*/  VIADD R9, R22, 0xffffffff ;  /* 0xffffffff16097836 */ /* 0x001fe20000000000 */
[----:B------:R-:W-:Y:S02]  /*0e00*/  SHF.L.U32 R3, R17, R26, RZ ;  /* 0x0000001a11037219 */ /* 0x000fe400000006ff */
[----:B------:R-:W-:Y:S01]  /*0e10*/  LOP3.LUT R14, R25, R14, RZ, 0xc0, !PT ;  /* 0x0000000e190e7212 */ /* 0x000fe200078ec0ff */
[----:B------:R-:W-:Y:S01]  /*0e20*/  IMAD.MOV R10, RZ, RZ, -R8 ;  /* 0x000000ffff0a7224 */ /* 0x000fe200078e0a08 */
[----:B------:R-:W-:-:S03]  /*0e30*/  SEL R7, R7, R20, !P4 ;  /* 0x0000001407077207 */ /* 0x000fc60006000000 */
[----:B------:R-:W-:Y:S01]  /*0e40*/  IMAD R14, R3, R8, R14 ;  /* 0x00000008030e7224 */ /* 0x000fe200078e020e */
[----:B------:R-:W-:Y:S01]  /*0e50*/  LOP3.LUT R8, R16, R9, RZ, 0xc0, !PT ;  /* 0x0000000910087212 */ /* 0x000fe200078ec0ff */
[----:B--2---:R-:W-:Y:S02]  /*0e60*/  IMAD R3, R10, R21, R18 ;  /* 0x000000150a037224 */ /* 0x004fe400078e0212 */
[----:B---3--:R-:W-:Y:S02]  /*0e70*/  IMAD R7, R14, R23, R7 ;  /* 0x000000170e077224 */ /* 0x008fe400078e0207 */
[----:B------:R-:W-:Y:S02]  /*0e80*/  IMAD R8, R3, R22, R8 ;  /* 0x0000001603087224 */ /* 0x000fe400078e0208 */
[----:B------:R-:W-:-:S03]  /*0e90*/  IMAD.MOV.U32 R10, RZ, RZ, 0x1 ;  /* 0x00000001ff0a7424 */ /* 0x000fc600078e00ff */
[----:B------:R-:W-:Y:S02]  /*0ea0*/  SEL R12, R8, R7, !P4 ;  /* 0x00000007080c7207 */ /* 0x000fe40006000000 */
[----:B------:R-:W-:-:S07]  /*0eb0*/  SEL R11, R7, R8, !P4 ;  /* 0x00000008070b7207 */ /* 0x000fce0006000000 */
.L_x_9:
[----:B------:R-:W-:-:S08]  /*0ec0*/  NOP ;  /* 0x0000000000007918 */ /* 0x000fd00000000000 */
[----:B------:R-:W0:Y:S02]  /*0ed0*/  USETMAXREG.TRY_ALLOC.CTAPOOL UP0, 0xe8 ;  /* 0x000000e8000079c8 */ /* 0x000e240008000600 */
[----:B0-----:R-:W-:-:S13]  /*0ee0*/  PLOP3.LUT P1, PT, PT, PT, UP0, 0x80, 0x0 ;  /* 0x000000000000781c */ /* 0x001fda0003f2f008 */
[----:B------:R-:W-:Y:S05]  /*0ef0*/  @!P1 BRA `(.L_x_9) ;  /* 0xfffffffc00f09947 */ /* 0x000fea000383ffff */
[----:B------:R-:W-:Y:S01]  /*0f00*/  ULDC.64 UR4, c[0x0][0x598] ;  /* 0x0001660000047ab9 */ /* 0x000fe20000000a00 */
[----:B------:R-:W-:Y:S01]  /*0f10*/  ULDC.64 UR16, c[0x0][0x208] ;  /* 0x0000820000107ab9 */ /* 0x000fe20000000a00 */
[----:B------:R-:W-:-:S04]  /*0f20*/  ISETP.NE.U32.AND P1, PT, RZ, UR4, PT ;  /* 0x00000004ff007c0c */ /* 0x000fc8000bf25070 */
[----:B------:R-:W-:-:S13]  /*0f30*/  ISETP.NE.AND.EX P1, PT, RZ, UR5, PT, P1 ;  /* 0x00000005ff007c0c */ /* 0x000fda000bf25310 */
[----:B------:R-:W-:Y:S05]  /*0f40*/  @!P1 BRA `(.L_x_12) ;  /* 0x00000000001c9947 */ /* 0x000fea0003800000 */
[----:B------:R-:W0:Y:S02]  /*0f50*/  LDC.64 R8, c[0x0][0x598] ;  /* 0x00016600ff087b82 */ /* 0x000e240000000a00 */
[----:B0-----:R-:W2:Y:S02]  /*0f60*/  LDG.E.64 R8, desc[UR16][R8.64] ;  /* 0x0000001008087981 */ /* 0x001ea4000c1e1b00 */
[----:B--2---:R-:W-:-:S04]  /*0f70*/  ISETP.NE.U32.AND P1, PT, R8, RZ, PT ;  /* 0x000000ff0800720c */ /* 0x004fc80003f25070 */
[----:B------:R-:W-:-:S13]  /*0f80*/  ISETP.NE.AND.EX P1, PT, R9, RZ, PT, P1 ;  /* 0x000000ff0900720c */ /* 0x000fda0003f25310 */
[----:B------:R-:W-:Y:S05]  /*0f90*/  @!P1 BRA `(.L_x_12) ;  /* 0x0000000000089947 */ /* 0x000fea0003800000 */
[----:B------:R0:W5:Y:S01]  /*0fa0*/  LD.E R3, desc[UR16][R8.64] ;  /* 0x0000001008037980 */ /* 0x000162000c101900 */
[----:B------:R-:W-:Y:S05]  /*0fb0*/  BRA `(.L_x_13) ;  /* 0x0000000000207947 */ /* 0x000fea0003800000 */
.L_x_12:
[----:B------:R-:W-:Y:S02]  /*0fc0*/  ULDC.64 UR4, c[0x0][0x588] ;  /* 0x0001620000047ab9 */ /* 0x000fe40000000a00 */
[----:B------:R-:W-:-:S04]  /*0fd0*/  ISETP.NE.U32.AND P1, PT, RZ, UR4, PT ;  /* 0x00000004ff007c0c */ /* 0x000fc8000bf25070 */
[----:B------:R-:W-:-:S13]  /*0fe0*/  ISETP.NE.AND.EX P1, PT, RZ, UR5, PT, P1 ;  /* 0x00000005ff007c0c */ /* 0x000fda000bf25310 */
[----:B------:R-:W-:Y:S05]  /*0ff0*/  @!P1 BRA `(.L_x_14) ;  /* 0x00000000000c9947 */ /* 0x000fea0003800000 */
[----:B------:R-:W0:Y:S02]  /*1000*/  LDC.64 R8, c[0x0][0x588] ;  /* 0x00016200ff087b82 */ /* 0x000e240000000a00 */
[----:B0-----:R1:W5:Y:S01]  /*1010*/  LDG.E R3, desc[UR16][R8.64] ;  /* 0x0000001008037981 */ /* 0x001362000c1e1900 */
[----:B------:R-:W-:Y:S05]  /*1020*/  BRA `(.L_x_13) ;  /* 0x0000000000047947 */ /* 0x000fea0003800000 */
.L_x_14:
[----:B------:R-:W2:Y:S02]  /*1030*/  LDC R3, c[0x0][0x580] ;  /* 0x00016000ff037b82 */ /* 0x000ea40000000800 */
.L_x_13:
[----:B------:R-:W-:Y:S02]  /*1040*/  ULDC.64 UR4, c[0x0][0x5a0] ;  /* 0x0001680000047ab9 */ /* 0x000fe40000000a00 */
[----:B------:R-:W-:-:S04]  /*1050*/  ISETP.NE.U32.AND P1, PT, RZ, UR4, PT ;  /* 0x00000004ff007c0c */ /* 0x000fc8000bf25070 */
[----:B------:R-:W-:-:S13]  /*1060*/  ISETP.NE.AND.EX P1, PT, RZ, UR5, PT, P1 ;  /* 0x00000005ff007c0c */ /* 0x000fda000bf25310 */
[----:B------:R-:W-:Y:S05]  /*1070*/  @!P1 BRA `(.L_x_15) ;  /* 0x00000000001c9947 */ /* 0x000fea0003800000 */
[----:B01----:R-:W0:Y:S02]  /*1080*/  LDC.64 R8, c[0x0][0x5a0] ;  /* 0x00016800ff087b82 */ /* 0x003e240000000a00 */
[----:B0-----:R-:W3:Y:S02]  /*1090*/  LDG.E.64 R8, desc[UR16][R8.64] ;  /* 0x0000001008087981 */ /* 0x001ee4000c1e1b00 */
[----:B---3--:R-:W-:-:S04]  /*10a0*/  ISETP.NE.U32.AND P1, PT, R8, RZ, PT ;  /* 0x000000ff0800720c */ /* 0x008fc80003f25070 */
[----:B------:R-:W-:-:S13]  /*10b0*/  ISETP.NE.AND.EX P1, PT, R9, RZ, PT, P1 ;  /* 0x000000ff0900720c */ /* 0x000fda0003f25310 */
[----:B------:R-:W-:Y:S05]  /*10c0*/  @!P1 BRA `(.L_x_15) ;  /* 0x0000000000089947 */ /* 0x000fea0003800000 */
[----:B------:R0:W5:Y:S01]  /*10d0*/  LD.E R7, desc[UR16][R8.64] ;  /* 0x0000001008077980 */ /* 0x000162000c101900 */
[----:B------:R-:W-:Y:S05]  /*10e0*/  BRA `(.L_x_16) ;  /* 0x0000000000207947 */ /* 0x000fea0003800000 */
.L_x_15:
[----:B------:R-:W-:Y:S02]  /*10f0*/  ULDC.64 UR4, c[0x0][0x590] ;  /* 0x0001640000047ab9 */ /* 0x000fe40000000a00 */
[----:B------:R-:W-:-:S04]  /*1100*/  ISETP.NE.U32.AND P1, PT, RZ, UR4, PT ;  /* 0x00000004ff007c0c */ /* 0x000fc8000bf25070 */
[----:B------:R-:W-:-:S13]  /*1110*/  ISETP.NE.AND.EX P1, PT, RZ, UR5, PT, P1 ;  /* 0x00000005ff007c0c */ /* 0x000fda000bf25310 */
[----:B------:R-:W-:Y:S05]  /*1120*/  @!P1 BRA `(.L_x_17) ;  /* 0x00000000000c9947 */ /* 0x000fea0003800000 */
[----:B01----:R-:W0:Y:S02]  /*1130*/  LDC.64 R8, c[0x0][0x590] ;  /* 0x00016400ff087b82 */ /* 0x003e240000000a00 */
[----:B0-----:R1:W5:Y:S01]  /*1140*/  LDG.E R7, desc[UR16][R8.64] ;  /* 0x0000001008077981 */ /* 0x001362000c1e1900 */
[----:B------:R-:W-:Y:S05]  /*1150*/  BRA `(.L_x_16) ;  /* 0x0000000000047947 */ /* 0x000fea0003800000 */
.L_x_17:
[----:B------:R-:W3:Y:S02]  /*1160*/  LDC R7, c[0x0][0x584] ;  /* 0x00016100ff077b82 */ /* 0x000ee40000000800 */
.L_x_16:
[----:B------:R-:W-:-:S13]  /*1170*/  LOP3.LUT P1, RZ, R10, 0xff, RZ, 0xc0, !PT ;  /* 0x000000ff0aff7812 */ /* 0x000fda000782c0ff */
[----:B------:R-:W-:Y:S05]  /*1180*/  @!P1 EXIT ;  /* 0x000000000000994d */ /* 0x000fea0003800000 */
[----:B------:R-:W-:Y:S01]  /*1190*/  ULDC UR4, c[0x0][0x28c] ;  /* 0x0000a30000047ab9 */ /* 0x000fe20000000800 */
[----:B------:R-:W-:Y:S01]  /*11a0*/  LOP3.LUT R81, R2, 0x1, RZ, 0xfc, !PT ;  /* 0x0000000102517812 */ /* 0x000fe200078efcff */
[----:B------:R-:W-:-:S04]  /*11b0*/  UIADD3 UR4, UR4, 0x7f, URZ ;  /* 0x0000007f04047890 */ /* 0x000fc8000fffe03f */
[----:B------:R-:W-:-:S04]  /*11c0*/  USHF.R.S32.HI UR5, URZ, 0x1f, UR4 ;  /* 0x0000001f3f057899 */ /* 0x000fc80008011404 */
[----:B------:R-:W-:-:S03]  /*11d0*/  ULEA.HI UR5, UR5, UR4, URZ, 0x7 ;  /* 0x0000000405057291 */ /* 0x000fc6000f8f383f */
[----:B------:R-:W-:Y:S01]  /*11e0*/  UMOV UR4, URZ ;  /* 0x0000003f00047c82 */ /* 0x000fe20008000000 */
[----:B------:R-:W-:-:S03]  /*11f0*/  USHF.R.S32.HI UR9, URZ, 0x7, UR5 ;  /* 0x000000073f097899 */ /* 0x000fc60008011405 */
[----:B------:R-:W-:-:S09]  /*1200*/  UMOV UR5, URZ ;  /* 0x0000003f00057c82 */ /* 0x000fd20008000000 */
.L_x_108:
[----:B01----:R-:W-:Y:S01]  /*1210*/  LOP3.LUT R8, R0, 0x80, RZ, 0xc0, !PT ;  /* 0x0000008000087812 */ /* 0x003fe200078ec0ff */
[----:B------:R-:W0:Y:S01]  /*1220*/  S2UR UR13, SR_CgaCtaId ;  /* 0x00000000000d79c3 */ /* 0x000e220000008800 */
[----:B------:R-:W-:Y:S01]  /*1230*/  UMOV UR12, 0x400 ;  /* 0x00000400000c7882 */ /* 0x000fe20000000000 */
[----:B------:R-:W-:Y:S01]  /*1240*/  UMOV UR6, URZ ;  /* 0x0000003f00067c82 */ /* 0x000fe20008000000 */
[----:B------:R-:W-:Y:S01]  /*1250*/  SHF.R.U32.HI R8, RZ, 0x7, R8 ;  /* 0x00000007ff087819 */ /* 0x000fe20000011608 */
[----:B------:R-:W-:Y:S01]  /*1260*/  UMOV UR7, URZ ;  /* 0x0000003f00077c82 */ /* 0x000fe20008000000 */
[----:B------:R-:W-:Y:S01]  /*1270*/  UMOV UR18, UR5 ;  /* 0x0000000500127c82 */ /* 0x000fe20008000000 */
[----:B------:R-:W-:Y:S02]  /*1280*/  CS2R R14, SRZ ;  /* 0x00000000000e7805 */ /* 0x000fe4000001ff00 */
[----:B------:R-:W-:Y:S01]  /*1290*/  CS2R R16, SRZ ;  /* 0x0000000000107805 */ /* 0x000fe2000001ff00 */
[----:B------:R-:W1:Y:S01]  /*12a0*/  LDC R9, c[0x0][0x28c] ;  /* 0x0000a300ff097b82 */ /* 0x000e620000000800 */
[----:B----4-:R-:W4:Y:S01]  /*12b0*/  SHFL.IDX PT, R8, R8, RZ, 0x1f ;  /* 0x00001fff08087589 */ /* 0x010f2200000e0000 */
[----:B------:R-:W-:-:S02]  /*12c0*/  CS2R R18, SRZ ;  /* 0x0000000000127805 */ /* 0x000fc4000001ff00 */
[----:B------:R-:W-:Y:S02]  /*12d0*/  CS2R R20, SRZ ;  /* 0x0000000000147805 */ /* 0x000fe4000001ff00 */
[----:B------:R-:W-:Y:S02]  /*12e0*/  CS2R R56, SRZ ;  /* 0x0000000000387805 */ /* 0x000fe4000001ff00 */
[----:B------:R-:W-:Y:S02]  /*12f0*/  CS2R R58, SRZ ;  /* 0x00000000003a7805 */ /* 0x000fe4000001ff00 */
[----:B------:R-:W-:Y:S02]  /*1300*/  CS2R R60, SRZ ;  /* 0x00000000003c7805 */ /* 0x000fe4000001ff00 */
[----:B------:R-:W-:Y:S02]  /*1310*/  CS2R R62, SRZ ;  /* 0x00000000003e7805 */ /* 0x000fe4000001ff00 */
[----:B------:R-:W-:-:S02]  /*1320*/  CS2R R64, SRZ ;  /* 0x0000000000407805 */ /* 0x000fc4000001ff00 */
[----:B------:R-:W-:Y:S02]  /*1330*/  CS2R R66, SRZ ;  /* 0x0000000000427805 */ /* 0x000fe4000001ff00 */
[----:B------:R-:W-:Y:S01]  /*1340*/  CS2R R68, SRZ ;  /* 0x0000000000447805 */ /* 0x000fe2000001ff00 */
[----:B------:R-:W-:Y:S01]  /*1350*/  IMAD.MOV.U32 R70, RZ, RZ, RZ ;  /* 0x000000ffff467224 */ /* 0x000fe200078e00ff */
[----:B------:R-:W-:Y:S02]  /*1360*/  CS2R R72, SRZ ;  /* 0x0000000000487805 */ /* 0x000fe4000001ff00 */
[----:B------:R-:W-:Y:S02]  /*1370*/  CS2R R74, SRZ ;  /* 0x00000000004a7805 */ /* 0x000fe4000001ff00 */
[----:B------:R-:W-:Y:S02]  /*1380*/  CS2R R76, SRZ ;  /* 0x00000000004c7805 */ /* 0x000fe4000001ff00 */
[----:B------:R-:W-:Y:S01]  /*1390*/  CS2R R78, SRZ ;  /* 0x00000000004e7805 */ /* 0x000fe2000001ff00 */
[----:B------:R-:W-:Y:S01]  /*13a0*/  IMAD.MOV.U32 R80, RZ, RZ, RZ ;  /* 0x000000ffff507224 */ /* 0x000fe200078e00ff */
[----:B------:R-:W-:Y:S01]  /*13b0*/  CS2R R24, SRZ ;  /* 0x0000000000187805 */ /* 0x000fe2000001ff00 */
[----:B--2---:R-:W-:Y:S01]  /*13c0*/  IMAD.U32 R22, RZ, RZ, UR4 ;  /* 0x00000004ff167e24 */ /* 0x004fe2000f8e00ff */
[----:B------:R-:W-:-:S02]  /*13d0*/  CS2R R26, SRZ ;  /* 0x00000000001a7805 */ /* 0x000fc4000001ff00 */
[----:B------:R-:W-:Y:S02]  /*13e0*/  CS2R R28, SRZ ;  /* 0x00000000001c7805 */ /* 0x000fe4000001ff00 */
[----:B------:R-:W-:Y:S02]  /*13f0*/  CS2R R30, SRZ ;  /* 0x00000000001e7805 */ /* 0x000fe4000001ff00 */
[----:B------:R-:W-:Y:S02]  /*1400*/  CS2R R32, SRZ ;  /* 0x0000000000207805 */ /* 0x000fe4000001ff00 */
[----:B------:R-:W-:Y:S02]  /*1410*/  CS2R R34, SRZ ;  /* 0x0000000000227805 */ /* 0x000fe4000001ff00 */
[----:B-1----:R-:W-:Y:S02]  /*1420*/  ISETP.GE.AND P1, PT, R9, 0x1, PT ;  /* 0x000000010900780c */ /* 0x002fe40003f26270 */
[----:B------:R-:W-:-:S02]  /*1430*/  CS2R R36, SRZ ;  /* 0x0000000000247805 */ /* 0x000fc4000001ff00 */
[----:B----4-:R-:W-:Y:S02]  /*1440*/  R2UR UR8, R8 ;  /* 0x00000000080872ca */ /* 0x010fe400000e0000 */
[----:B------:R-:W-:Y:S02]  /*1450*/  CS2R R38, SRZ ;  /* 0x0000000000267805 */ /* 0x000fe4000001ff00 */
[----:B------:R-:W-:Y:S02]  /*1460*/  CS2R R40, SRZ ;  /* 0x0000000000287805 */ /* 0x000fe4000001ff00 */
[----:B------:R-:W-:Y:S02]  /*1470*/  CS2R R42, SRZ ;  /* 0x00000000002a7805 */ /* 0x000fe4000001ff00 */
[----:B------:R-:W-:Y:S02]  /*1480*/  CS2R R44, SRZ ;  /* 0x00000000002c7805 */ /* 0x000fe4000001ff00 */
[----:B------:R-:W-:-:S02]  /*1490*/  CS2R R46, SRZ ;  /* 0x00000000002e7805 */ /* 0x000fc4000001ff00 */
[----:B------:R-:W-:Y:S02]  /*14a0*/  CS2R R48, SRZ ;  /* 0x0000000000307805 */ /* 0x000fe4000001ff00 */
[----:B------:R-:W-:Y:S02]  /*14b0*/  CS2R R50, SRZ ;  /* 0x0000000000327805 */ /* 0x000fe4000001ff00 */
[----:B------:R-:W-:Y:S02]  /*14c0*/  CS2R R52, SRZ ;  /* 0x0000000000347805 */ /* 0x000fe4000001ff00 */
[----:B------:R-:W-:Y:S01]  /*14d0*/  CS2R R54, SRZ ;  /* 0x0000000000367805 */ /* 0x000fe2000001ff00 */
[----:B------:R-:W-:-:S04]  /*14e0*/  ULEA.HI UR10, UR8, UR8, URZ, 0x1 ;  /* 0x00000008080a7291 */ /* 0x000fc8000f8f083f */
[----:B------:R-:W-:Y:S02]  /*14f0*/  ULOP3.LUT UR11, UR10, 0x7fffe, URZ, 0xc0, !UPT ;  /* 0x0007fffe0a0b7892 */ /* 0x000fe4000f8ec03f */
[----:B0-----:R-:W-:Y:S02]  /*1500*/  ULEA UR10, UR13, UR12, 0x18 ;  /* 0x0000000c0d0a7291 */ /* 0x001fe4000f8ec03f */
[----:B------:R-:W-:-:S03]  /*1510*/  UIADD3 UR11, UR8, -UR11, URZ ;  /* 0x8000000b080b7290 */ /* 0x000fc6000fffe03f */
[----:B------:R-:W-:Y:S01]  /*1520*/  UMOV UR8, URZ ;  /* 0x0000003f00087c82 */ /* 0x000fe20008000000 */
[----:B------:R-:W-:-:S04]  /*1530*/  ULEA UR11, UR11, UR10, 0xd ;  /* 0x0000000a0b0b7291 */ /* 0x000fc8000f8e683f */
[----:B------:R-:W-:-:S04]  /*1540*/  UIADD3 UR11, UR11, 0x180, URZ ;  /* 0x000001800b0b7890 */ /* 0x000fc8000fffe03f */
[----:B------:R-:W-:-:S04]  /*1550*/  USHF.R.U32.HI UR11, URZ, 0x4, UR11 ;  /* 0x000000043f0b7899 */ /* 0x000fc8000801160b */
[----:B------:R-:W-:Y:S01]  /*1560*/  ULOP3.LUT UR11, UR11, 0x3fff, URZ, 0xc0, !UPT ;  /* 0x00003fff0b0b7892 */ /* 0x000fe2000f8ec03f */
[----:B------:R-:W-:Y:S11]  /*1570*/  @!P1 BRA `(.L_x_18) ;  /* 0x0000000400a09947 */ /* 0x000ff60003800000 */
[----:B------:R-:W-:-:S13]  /*1580*/  ISETP.NE.AND P2, PT, R81, 0x3, PT ;  /* 0x000000035100780c */ /* 0x000fda0003f45270 */
[----:B------:R-:W-:Y:S05]  /*1590*/  @!P2 BRA `(.L_x_19) ;  /* 0x000000000004a947 */ /* 0x000fea0003800000 */
[----:B------:R-:W-:Y:S01]  /*15a0*/  BPT.TRAP 0x1 ;  /* 0x000000040000795c */ /* 0x000fe20000300000 */
.L_x_19:
[----:B------:R-:W-:Y:S01]  /*15b0*/  ULEA UR6, UR5, UR10, 0x3 ;  /* 0x0000000a05067291 */ /* 0x000fe2000f8e183f */
[----:B------:R-:W-:-:S05]  /*15c0*/  IMAD.U32 R8, RZ, RZ, UR4 ;  /* 0x00000004ff087e24 */ /* 0x000fca000f8e00ff */
[----:B------:R-:W-:-:S04]  /*15d0*/  SHF.L.U32 R8, R8, 0x1f, RZ ;  /* 0x0000001f08087819 */ /* 0x000fc800000006ff */
[----:B------:R0:W1:Y:S01]  /*15e0*/  SYNCS.PHASECHK.TRANS64.TRYWAIT P1, [UR6], R8 ;  /* 0x00000008ff0075a7 */ /* 0x0000620008020146 */
[----:B------:R-:W-:Y:S05]  /*15f0*/  @!P2 BRA `(.L_x_20) ;  /* 0x000000000004a947 */ /* 0x000fea0003800000 */
[----:B------:R-:W-:Y:S01]  /*1600*/  BPT.TRAP 0x1 ;  /* 0x000000040000795c */ /* 0x000fe20000300000 */
.L_x_20:
[----:B-1----:R-:W-:Y:S05]  /*1610*/  @P1 BRA `(.L_x_21) ;  /* 0x0000000000081947 */ /* 0x002fea0003800000 */
[----:B------:R-:W1:Y:S02]  /*1620*/  SYNCS.PHASECHK.TRANS64.TRYWAIT P1, [UR6], R8 ;  /* 0x00000008ff0075a7 */ /* 0x000e640008020146 */
[----:B-1----:R-:W-:Y:S05]  /*1630*/  @!P1 BRA `(.L_x_22) ;  /* 0x0000005800289947 */ /* 0x002fea0003800000 */
.L_x_21:
[----:B------:R-:W-:Y:S01]  /*1640*/  UIADD3 UR6, UR10, 0x24180, URZ ;  /* 0x000241800a067890 */ /* 0x000fe2000fffe03f */
[----:B------:R-:W-:Y:S01]  /*1650*/  WARPGROUP.ARRIVE ;  /* 0x00000000000079c5 */ /* 0x000fe20000000000 */
[----:B------:R-:W-:Y:S01]  /*1660*/  ULOP3.LUT UR8, UR11, 0x10000, URZ, 0xfc, !UPT ;  /* 0x000100000b087892 */ /* 0x000fe2000f8efc3f */
[----:B------:R-:W-:Y:S01]  /*1670*/  CS2R R14, SRZ ;  /* 0x00000000000e7805 */ /* 0x000fe2000001ff00 */
[----:B------:R-:W-:Y:S01]  /*1680*/  USHF.R.U32.HI UR6, URZ, 0x4, UR6 ;  /* 0x000000043f067899 */ /* 0x000fe20008011606 */
[----:B------:R-:W-:Y:S01]  /*1690*/  CS2R R16, SRZ ;  /* 0x0000000000107805 */ /* 0x000fe2000001ff00 */
[----:B------:R-:W-:Y:S01]  /*16a0*/  UMOV UR13, 0x40000040 ;  /* 0x40000040000d7882 */ /* 0x000fe20000000000 */
[----:B------:R-:W-:Y:S01]  /*16b0*/  UMOV UR15, 0x40000040 ;  /* 0x40000040000f7882 */ /* 0x000fe20000000000 */
[----:B------:R-:W-:Y:S01]  /*16c0*/  ULOP3.LUT UR6, UR6, 0x3fff, URZ, 0xc0, !UPT ;  /* 0x00003fff06067892 */ /* 0x000fe2000f8ec03f */
[----:B------:R-:W-:Y:S02]  /*16d0*/  CS2R R18, SRZ ;  /* 0x0000000000127805 */ /* 0x000fe4000001ff00 */
[----:B------:R-:W-:-:S02]  /*16e0*/  CS2R R20, SRZ ;  /* 0x0000000000147805 */ /* 0x000fc4000001ff00 */
[----:B------:R-:W-:Y:S01]  /*16f0*/  CS2R R56, SRZ ;  /* 0x0000000000387805 */ /* 0x000fe2000001ff00 */
[----:B------:R-:W-:Y:S01]  /*1700*/  ULOP3.LUT UR7, UR6, 0x10000, URZ, 0xfc, !UPT ;  /* 0x0001000006077892 */ /* 0x000fe2000f8efc3f */
[----:B------:R-:W-:Y:S01]  /*1710*/  CS2R R58, SRZ ;  /* 0x00000000003a7805 */ /* 0x000fe2000001ff00 */
[----:B------:R-:W-:Y:S01]  /*1720*/  ULEA UR6, UR5, UR8, 0xa ;  /* 0x0000000805067291 */ /* 0x000fe2000f8e503f */
[----:B------:R-:W-:Y:S01]  /*1730*/  CS2R R60, SRZ ;  /* 0x00000000003c7805 */ /* 0x000fe2000001ff00 */
[----:B------:R-:W-:Y:S01]  /*1740*/  ULEA UR7, UR5, UR7, 0x9 ;  /* 0x0000000705077291 */ /* 0x000fe2000f8e483f */
[----:B------:R-:W-:Y:S02]  /*1750*/  CS2R R62, SRZ ;  /* 0x00000000003e7805 */ /* 0x000fe4000001ff00 */
[----:B------:R-:W-:Y:S02]  /*1760*/  CS2R R64, SRZ ;  /* 0x0000000000407805 */ /* 0x000fe4000001ff00 */
[----:B------:R-:W-:-:S02]  /*1770*/  CS2R R66, SRZ ;  /* 0x0000000000427805 */ /* 0x000fc4000001ff00 */
[----:B------:R-:W-:Y:S01]  /*1780*/  CS2R R68, SRZ ;  /* 0x0000000000447805 */ /* 0x000fe2000001ff00 */
[----:B------:R-:W-:Y:S01]  /*1790*/  UMOV UR12, UR6 ;  /* 0x00000006000c7c82 */ /* 0x000fe20008000000 */
[----:B------:R-:W-:Y:S01]  /*17a0*/  IMAD.MOV.U32 R70, RZ, RZ, RZ ;  /* 0x000000ffff467224 */ /* 0x000fe200078e00ff */
[----:B------:R-:W-:Y:S01]  /*17b0*/  UMOV UR14, UR7 ;  /* 0x00000007000e7c82 */ /* 0x000fe20008000000 */
[----:B------:R-:W-:Y:S01]  /*17c0*/  CS2R R72, SRZ ;  /* 0x0000000000487805 */ /* 0x000fe2000001ff00 */
[----:B------:R-:W-:Y:S01]  /*17d0*/  QGMMA.64x64x32.F32.E4M3.E4M3 R24, gdesc[UR12], RZ, !UPT ;  /* 0x00e000000c1879f3 */ /* 0x000fe2000c7008ff */
[----:B------:R-:W-:Y:S01]  /*17e0*/  UIADD3 UR12, UR6, 0x2, URZ ;  /* 0x00000002060c7890 */ /* 0x000fe2000fffe03f */
[----:B------:R-:W-:Y:S01]  /*17f0*/  CS2R R74, SRZ ;  /* 0x00000000004a7805 */ /* 0x000fe2000001ff00 */
[----:B------:R-:W-:Y:S01]  /*1800*/  UIADD3 UR14, UR7, 0x2, URZ ;  /* 0x00000002070e7890 */ /* 0x000fe2000fffe03f */
[----:B------:R-:W-:Y:S01]  /*1810*/  CS2R R76, SRZ ;  /* 0x00000000004c7805 */ /* 0x000fe2000001ff00 */
[----:B------:R-:W-:Y:S01]  /*1820*/  UMOV UR13, 0x40000040 ;  /* 0x40000040000d7882 */ /* 0x000fe20000000000 */
[----:B------:R-:W-:Y:S01]  /*1830*/  UMOV UR15, 0x40000040 ;  /* 0x40000040000f7882 */ /* 0x000fe20000000000 */
[----:B------:R-:W-:Y:S01]  /*1840*/  CS2R R78, SRZ ;  /* 0x00000000004e7805 */ /* 0x000fe2000001ff00 */
[----:B------:R-:W-:-:S04]  /*1850*/  IMAD.MOV.U32 R80, RZ, RZ, RZ ;  /* 0x000000ffff507224 */ /* 0x000fc800078e00ff */
[----:B------:R-:W-:Y:S01]  /*1860*/  QGMMA.64x64x32.F32.E4M3.E4M3 R24, gdesc[UR12], R24 ;  /* 0x00e000000c1879f3 */ /* 0x000fe20008700818 */
[----:B------:R-:W-:Y:S02]  /*1870*/  UIADD3 UR12, UR6, 0x4, URZ ;  /* 0x00000004060c7890 */ /* 0x000fe4000fffe03f */
[----:B------:R-:W-:Y:S01]  /*1880*/  UIADD3 UR14, UR7, 0x4, URZ ;  /* 0x00000004070e7890 */ /* 0x000fe2000fffe03f */
[----:B------:R-:W-:Y:S01]  /*1890*/  UMOV UR13, 0x40000040 ;  /* 0x40000040000d7882 */ /* 0x000fe20000000000 */
[----:B------:R-:W-:-:S07]  /*18a0*/  UMOV UR15, 0x40000040 ;  /* 0x40000040000f7882 */ /* 0x000fce0000000000 */
[----:B------:R-:W-:Y:S01]  /*18b0*/  QGMMA.64x64x32.F32.E4M3.E4M3 R24, gdesc[UR12], R24 ;  /* 0x00e000000c1879f3 */ /* 0x000fe20008700818 */
[----:B------:R-:W-:Y:S02]  /*18c0*/  UIADD3 UR14, UR7, 0x6, URZ ;  /* 0x00000006070e7890 */ /* 0x000fe4000fffe03f */
[----:B------:R-:W-:Y:S01]  /*18d0*/  UIADD3 UR12, UR6, 0x6, URZ ;  /* 0x00000006060c7890 */ /* 0x000fe2000fffe03f */
[----:B------:R-:W-:Y:S01]  /*18e0*/  ULDC UR7, c[0x0][0x50c] ;  /* 0x0001430000077ab9 */ /* 0x000fe20000000800 */
[----:B------:R-:W-:Y:S01]  /*18f0*/  UMOV UR13, 0x40000040 ;  /* 0x40000040000d7882 */ /* 0x000fe20000000000 */
[----:B------:R-:W-:Y:S01]  /*1900*/  UISETP.NE.AND UP0, UPT, UR7, 0x4, UPT ;  /* 0x000000040700788c */ /* 0x000fe2000bf05270 */
[----:B------:R-:W-:Y:S01]  /*1910*/  UMOV UR15, 0x40000040 ;  /* 0x40000040000f7882 */ /* 0x000fe20000000000 */
[----:B------:R-:W-:Y:S02]  /*1920*/  UMOV UR6, 0x4 ;  /* 0x0000000400067882 */ /* 0x000fe40000000000 */
[----:B------:R-:W-:-:S06]  /*1930*/  USEL UR7, URZ, 0x1, UP0 ;  /* 0x000000013f077887 */ /* 0x000fcc0008000000 */
[----:B------:R-:W-:Y:S01]  /*1940*/  ISETP.NE.AND P1, PT, RZ, UR7, PT ;  /* 0x00000007ff007c0c */ /* 0x000fe2000bf25270 */
[----:B------:R-:W-:-:S12]  /*1950*/  QGMMA.64x64x32.F32.E4M3.E4M3 R24, gdesc[UR12], R24, gsb0 ;  /* 0x00e000000c1879f3 */ /* 0x000fd80008000818 */
[----:B------:R-:W-:Y:S05]  /*1960*/  @!P1 BRA `(.L_x_23) ;  /* 0x0000000000889947 */ /* 0x000fea0003800000 */
[----:B------:R-:W-:Y:S02]  /*1970*/  WARPGROUP.DEPBAR.LE gsb0, 0x0 ;  /* 0x00008000000079c5 */ /* 0x000fe40000010000 */
[----:B------:R-:W-:-:S01]  /*1980*/  FADD R79, RZ, R24 ;  /* 0x00000018ff4f7221 */ /* 0x000fc20000000000 */
[----:B------:R-:W-:Y:S01]  /*1990*/  FADD R80, RZ, R25 ;  /* 0x00000019ff507221 */ /* 0x000fe20000000000 */
        /* <DEDUP_REMOVED lines=30> */
[----:B------:R-:W-:-:S06]  /*1b80*/  UMOV UR6, URZ ;  /* 0x0000003f00067c82 */ /* 0x000fcc0008000000 */
.L_x_23:
[----:B------:R-:W-:-:S04]  /*1b90*/  UIADD3 UR18, UR5, 0x1, URZ ;  /* 0x0000000105127890 */ /* 0x000fc8000fffe03f */
[----:B------:R-:W-:-:S04]  /*1ba0*/  UISETP.NE.AND UP0, UPT, UR18, 0x9, UPT ;  /* 0x000000091200788c */ /* 0x000fc8000bf05270 */
[----:B------:R-:W-:Y:S02]  /*1bb0*/  USEL UR8, URZ, 0x1, UP0 ;  /* 0x000000013f087887 */ /* 0x000fe40008000000 */
[----:B------:R-:W-:Y:S02]  /*1bc0*/  USEL UR18, UR18, URZ, UP0 ;  /* 0x0000003f12127287 */ /* 0x000fe40008000000 */
[----:B------:R-:W-:-:S06]  /*1bd0*/  ULOP3.LUT UR8, UR4, UR8, URZ, 0x3c, !UPT ;  /* 0x0000000804087292 */ /* 0x000fcc000f8e3c3f */
[----:B------:R-:W-:Y:S01]  /*1be0*/  IMAD.U32 R22, RZ, RZ, UR8 ;  /* 0x00000008ff167e24 */ /* 0x000fe2000f8e00ff */
[----:B------:R-:W-:-:S06]  /*1bf0*/  UMOV UR8, 0x1 ;  /* 0x0000000100087882 */ /* 0x000fcc0000000000 */
.L_x_18:
[----:B------:R-:W-:-:S04]  /*1c00*/  UISETP.LT.AND UP0, UPT, UR9, 0x1, UPT ;  /* 0x000000010900788c */ /* 0x000fc8000bf01270 */
[----:B------:R-:W-:-:S04]  /*1c10*/  USEL UR12, UR9, 0x1, UP0 ;  /* 0x00000001090c7887 */ /* 0x000fc80008000000 */
[----:B------:R-:W-:-:S04]  /*1c20*/  UIADD3 UR12, UR9, -UR12, URZ ;  /* 0x8000000c090c7290 */ /* 0x000fc8000fffe03f */
[----:B------:R-:W-:-:S06]  /*1c30*/  UISETP.GE.AND UP0, UPT, UR12, 0x1, UPT ;  /* 0x000000010c00788c */ /* 0x000fcc000bf06270 */
[----:B------:R-:W-:-:S13]  /*1c40*/  PLOP3.LUT P1, PT, PT, PT, UP0, 0x80, 0x0 ;  /* 0x000000000000781c */ /* 0x000fda0003f2f008 */
[----:B------:R-:W-:Y:S05]  /*1c50*/  @!P1 BRA `(.L_x_24) ;  /* 0x0000000400b49947 */ /* 0x000fea0003800000 */
[----:B01----:R-:W-:Y:S01]  /*1c60*/  IMAD.U32 R8, RZ, RZ, UR12 ;  /* 0x0000000cff087e24 */ /* 0x003fe2000f8e00ff */
[----:B------:R-:W-:Y:S01]  /*1c70*/  ULDC UR19, c[0x0][0x50c] ;  /* 0x0001430000137ab9 */ /* 0x000fe20000000800 */
[----:B------:R-:W-:-:S07]  /*1c80*/  IMAD.U32 R9, RZ, RZ, UR5 ;  /* 0x00000005ff097e24 */ /* 0x000fce000f8e00ff */
.L_x_32:
[----:B------:R-:W-:-:S13]  /*1c90*/  ISETP.NE.AND P2, PT, R81, 0x3, PT ;  /* 0x000000035100780c */ /* 0x000fda0003f45270 */
[----:B0-----:R-:W-:Y:S05]  /*1ca0*/  @!P2 BRA `(.L_x_25) ;  /* 0x000000000004a947 */ /* 0x001fea0003800000 */
[----:B------:R-:W-:Y:S01]  /*1cb0*/  BPT.TRAP 0x1 ;  /* 0x000000040000795c */ /* 0x000fe20000300000 */
.L_x_25:
[----:B------:R-:W0:Y:S01]  /*1cc0*/  S2UR UR12, SR_CgaCtaId ;  /* 0x00000000000c79c3 */ /* 0x000e220000008800 */
[----:B------:R-:W-:Y:S01]  /*1cd0*/  UMOV UR10, 0x400 ;  /* 0x00000400000a7882 */ /* 0x000fe20000000000 */
[----:B------:R-:W-:Y:S01]  /*1ce0*/  SHF.L.U32 R10, R22, 0x1f, RZ ;  /* 0x0000001f160a7819 */ /* 0x000fe200000006ff */
[----:B0-----:R-:W-:-:S04]  /*1cf0*/  ULEA UR10, UR12, UR10, 0x18 ;  /* 0x0000000a0c0a7291 */ /* 0x001fc8000f8ec03f */
[----:B------:R-:W-:-:S09]  /*1d00*/  ULEA UR12, UR18, UR10, 0x3 ;  /* 0x0000000a120c7291 */ /* 0x000fd2000f8e183f */
[----:B------:R0:W1:Y:S01]  /*1d10*/  SYNCS.PHASECHK.TRANS64.TRYWAIT P1, [UR12], R10 ;  /* 0x0000000aff0075a7 */ /* 0x000062000802014c */
[----:B------:R-:W-:Y:S05]  /*1d20*/  @!P2 BRA `(.L_x_26) ;  /* 0x000000000004a947 */ /* 0x000fea0003800000 */
[----:B------:R-:W-:Y:S01]  /*1d30*/  BPT.TRAP 0x1 ;  /* 0x000000040000795c */ /* 0x000fe20000300000 */
.L_x_26:
[----:B-1----:R-:W-:Y:S05]  /*1d40*/  @P1 BRA `(.L_x_27) ;  /* 0x0000000000081947 */ /* 0x002fea0003800000 */
[----:B------:R-:W1:Y:S02]  /*1d50*/  SYNCS.PHASECHK.TRANS64.TRYWAIT P1, [UR12], R10 ;  /* 0x0000000aff0075a7 */ /* 0x000e64000802014c */
[----:B-1----:R-:W-:Y:S05]  /*1d60*/  @!P1 BRA `(.L_x_28) ;  /* 0x0000005000749947 */ /* 0x002fea0003800000 */
.L_x_27:
[----:B------:R-:W-:Y:S01]  /*1d70*/  UIADD3 UR12, UR10, 0x24180, URZ ;  /* 0x000241800a0c7890 */ /* 0x000fe2000fffe03f */
[----:B------:R-:W-:Y:S01]  /*1d80*/  WARPGROUP.ARRIVE ;  /* 0x00000000000079c5 */ /* 0x000fe20000000000 */
[----:B------:R-:W-:Y:S02]  /*1d90*/  UISETP.NE.AND UP0, UPT, UR7, URZ, UPT ;  /* 0x0000003f0700728c */ /* 0x000fe4000bf05270 */
[----:B------:R-:W-:Y:S02]  /*1da0*/  USHF.R.U32.HI UR12, URZ, 0x4, UR12 ;  /* 0x000000043f0c7899 */ /* 0x000fe4000801160c */
[----:B------:R-:W-:Y:S02]  /*1db0*/  USEL UR8, UR8, URZ, !UP0 ;  /* 0x0000003f08087287 */ /* 0x000fe4000c000000 */
[----:B------:R-:W-:Y:S02]  /*1dc0*/  ULOP3.LUT UR12, UR12, 0x3fff, URZ, 0xc0, !UPT ;  /* 0x00003fff0c0c7892 */ /* 0x000fe4000f8ec03f */
[----:B------:R-:W-:-:S02]  /*1dd0*/  UISETP.NE.U32.AND UP0, UPT, UR8, URZ, UPT ;  /* 0x0000003f0800728c */ /* 0x000fc4000bf05070 */
[----:B------:R-:W-:Y:S02]  /*1de0*/  ULOP3.LUT UR7, UR11, 0x10000, URZ, 0xfc, !UPT ;  /* 0x000100000b077892 */ /* 0x000fe4000f8efc3f */
[----:B------:R-:W-:Y:S02]  /*1df0*/  ULOP3.LUT UR8, UR12, 0x10000, URZ, 0xfc, !UPT ;  /* 0x000100000c087892 */ /* 0x000fe4000f8efc3f */
[----:B------:R-:W-:Y:S02]  /*1e00*/  ULEA UR7, UR18, UR7, 0xa ;  /* 0x0000000712077291 */ /* 0x000fe4000f8e503f */
[----:B------:R-:W-:Y:S01]  /*1e10*/  ULEA UR8, UR18, UR8, 0x9 ;  /* 0x0000000812087291 */ /* 0x000fe2000f8e483f */
[----:B------:R-:W-:Y:S01]  /*1e20*/  UMOV UR13, 0x40000040 ;  /* 0x40000040000d7882 */ /* 0x000fe20000000000 */
[----:B------:R-:W-:Y:S01]  /*1e30*/  UMOV UR15, 0x40000040 ;  /* 0x40000040000f7882 */ /* 0x000fe20000000000 */
[----:B------:R-:W-:Y:S02]  /*1e40*/  UIADD3 UR6, UR6, 0x4, URZ ;  /* 0x0000000406067890 */ /* 0x000fe4000fffe03f */
[----:B------:R-:W-:-:S02]  /*1e50*/  UMOV UR12, UR7 ;  /* 0x00000007000c7c82 */ /* 0x000fc40008000000 */
[----:B------:R-:W-:Y:S02]  /*1e60*/  UMOV UR14, UR8 ;  /* 0x00000008000e7c82 */ /* 0x000fe40008000000 */
[----:B------:R-:W-:Y:S01]  /*1e70*/  QGMMA.64x64x32.F32.E4M3.E4M3 R24, gdesc[UR12], R24, UP0 ;  /* 0x00e000000c1879f3 */ /* 0x000fe2000bf00818 */
[----:B------:R-:W-:Y:S02]  /*1e80*/  UIADD3 UR12, UR7, 0x2, URZ ;  /* 0x00000002070c7890 */ /* 0x000fe4000fffe03f */
[----:B------:R-:W-:Y:S01]  /*1e90*/  UIADD3 UR14, UR8, 0x2, URZ ;  /* 0x00000002080e7890 */ /* 0x000fe2000fffe03f */
[----:B------:R-:W-:Y:S01]  /*1ea0*/  UMOV UR13, 0x40000040 ;  /* 0x40000040000d7882 */ /* 0x000fe20000000000 */
[----:B------:R-:W-:Y:S01]  /*1eb0*/  UMOV UR15, 0x40000040 ;  /* 0x40000040000f7882 */ /* 0x000fe20000000000 */
[----:B------:R-:W-:-:S06]  /*1ec0*/  UISETP.NE.AND UP0, UPT, UR6, UR19, UPT ;  /* 0x000000130600728c */ /* 0x000fcc000bf05270 */
        /* <DEDUP_REMOVED lines=8> */
[----:B------:R-:W-:Y:S01]  /*1f50*/  UMOV UR13, 0x40000040 ;  /* 0x40000040000d7882 */ /* 0x000fe20000000000 */
[----:B------:R-:W-:Y:S01]  /*1f60*/  UMOV UR15, 0x40000040 ;  /* 0x40000040000f7882 */ /* 0x000fe20000000000 */
[----:B------:R-:W-:-:S06]  /*1f70*/  USEL UR7, URZ, 0x1, UP0 ;  /* 0x000000013f077887 */ /* 0x000fcc0008000000 */
[----:B------:R-:W-:Y:S01]  /*1f80*/  ISETP.NE.AND P1, PT, RZ, UR7, PT ;  /* 0x00000007ff007c0c */ /* 0x000fe2000bf25270 */
[----:B------:R-:W-:Y:S03]  /*1f90*/  QGMMA.64x64x32.F32.E4M3.E4M3 R24, gdesc[UR12], R24, gsb0 ;  /* 0x00e000000c1879f3 */ /* 0x000fe60008000818 */
[----:B------:R-:W-:-:S09]  /*1fa0*/  WARPGROUP.DEPBAR.LE gsb0, 0x1 ;  /* 0x00008000000079c5 */ /* 0x000fd20000010100 */
[----:B------:R-:W-:Y:S05]  /*1fb0*/  @!P1 BRA `(.L_x_29) ;  /* 0x0000000000889947 */ /* 0x000fea0003800000 */
[----:B------:R-:W-:Y:S02]  /*1fc0*/  WARPGROUP.DEPBAR.LE gsb0, 0x0 ;  /* 0x00008000000079c5 */ /* 0x000fe40000010000 */
[----:B------:R-:W-:-:S01]  /*1fd0*/  FADD R79, R24, R79 ;  /* 0x0000004f184f7221 */ /* 0x000fc20000000000 */
[----:B------:R-:W-:Y:S01]  /*1fe0*/  FADD R80, R25, R80 ;  /* 0x0000005019507221 */ /* 0x000fe20000000000 */
        /* <DEDUP_REMOVED lines=30> */
[----:B------:R-:W-:-:S06]  /*21d0*/  UMOV UR6, URZ ;  /* 0x0000003f00067c82 */ /* 0x000fcc0008000000 */
.L_x_29:
[----:B------:R-:W-:Y:S05]  /*21e0*/  @!P2 BRA `(.L_x_30) ;  /* 0x000000000004a947 */ /* 0x000fea0003800000 */
[----:B------:R-:W-:Y:S01]  /*21f0*/  BPT.TRAP 0x1 ;  /* 0x000000040000795c */ /* 0x000fe20000300000 */
.L_x_30:
[----:B01----:R-:W-:Y:S02]  /*2200*/  @P0 LEA R10, R9, UR10, 0x3 ;  /* 0x0000000a090a0c11 */ /* 0x003fe4000f8e18ff */
[----:B------:R-:W-:-:S03]  /*2210*/  ISETP.GT.U32.AND P1, PT, R2, 0x1, PT ;  /* 0x000000010200780c */ /* 0x000fc60003f24070 */
[----:B------:R-:W-:-:S05]  /*2220*/  @P0 VIADD R13, R10, 0x48 ;  /* 0x000000480a0d0836 */ /* 0x000fca0000000000 */
[----:B------:R-:W-:-:S04]  /*2230*/  @P0 PRMT R13, R6, 0x654, R13 ;  /* 0x00000654060d0816 */ /* 0x000fc8000000000d */
[----:B------:R0:W-:Y:S01]  /*2240*/  @P0 SYNCS.ARRIVE.TRANS64.RED.A1T0 RZ, [R13+URZ], RZ ;  /* 0x000000ff0dff09a7 */ /* 0x0001e2000810043f */
[----:B------:R-:W-:Y:S05]  /*2250*/  @P1 BRA `(.L_x_31) ;  /* 0x0000000000041947 */ /* 0x000fea0003800000 */
[----:B------:R-:W-:Y:S01]  /*2260*/  BPT.TRAP 0x1 ;  /* 0x000000040000795c */ /* 0x000fe20000300000 */
.L_x_31:
[----:B------:R-:W-:Y:S01]  /*2270*/  UIADD3 UR18, UR18, 0x1, URZ ;  /* 0x0000000112127890 */ /* 0x000fe2000fffe03f */
[C---:B------:R-:W-:Y:S01]  /*2280*/  ISETP.GT.AND P2, PT, R8.reuse, 0x1, PT ;  /* 0x000000010800780c */ /* 0x040fe20003f44270 */
[----:B------:R-:W-:Y:S02]  /*2290*/  VIADD R9, R9, 0x1 ;  /* 0x0000000109097836 */ /* 0x000fe40000000000 */
[----:B------:R-:W-:Y:S01]  /*22a0*/  UISETP.NE.AND UP0, UPT, UR18, 0x9, UPT ;  /* 0x000000091200788c */ /* 0x000fe2000bf05270 */
[----:B------:R-:W-:Y:S02]  /*22b0*/  VIADD R8, R8, 0xffffffff ;  /* 0xffffffff08087836 */ /* 0x000fe40000000000 */
[C---:B------:R-:W-:Y:S01]  /*22c0*/  ISETP.NE.AND P1, PT, R9.reuse, 0x9, PT ;  /* 0x000000090900780c */ /* 0x040fe20003f25270 */
[----:B------:R-:W-:Y:S02]  /*22d0*/  USEL UR8, URZ, 0x1, UP0 ;  /* 0x000000013f087887 */ /* 0x000fe40008000000 */
[----:B------:R-:W-:Y:S01]  /*22e0*/  USEL UR18, UR18, URZ, UP0 ;  /* 0x0000003f12127287 */ /* 0x000fe20008000000 */
[----:B------:R-:W-:-:S03]  /*22f0*/  SEL R9, R9, RZ, P1 ;  /* 0x000000ff09097207 */ /* 0x000fc60000800000 */
[----:B------:R-:W-:Y:S01]  /*2300*/  LOP3.LUT R22, R22, UR8, RZ, 0x3c, !PT ;  /* 0x0000000816167c12 */ /* 0x000fe2000f8e3cff */
[----:B------:R-:W-:Y:S01]  /*2310*/  UMOV UR8, 0x1 ;  /* 0x0000000100087882 */ /* 0x000fe20000000000 */
[----:B------:R-:W-:Y:S06]  /*2320*/  @P2 BRA `(.L_x_32) ;  /* 0xfffffff800582947 */ /* 0x000fec000383ffff */
.L_x_24:
[----:B------:R-:W-:Y:S01]  /*2330*/  UISETP.NE.AND UP0, UPT, UR6, URZ, UPT ;  /* 0x0000003f0600728c */ /* 0x000fe2000bf05270 */
[----:B01----:R-:W0:Y:S03]  /*2340*/  LDC R8, c[0x0][0x28c] ;  /* 0x0000a300ff087b82 */ /* 0x003e260000000800 */
[----:B------:R-:W-:-:S06]  /*2350*/  USEL UR6, URZ, 0x1, !UP0 ;  /* 0x000000013f067887 */ /* 0x000fcc000c000000 */
[----:B------:R-:W-:Y:S02]  /*2360*/  ISETP.NE.AND P1, PT, RZ, UR6, PT ;  /* 0x00000006ff007c0c */ /* 0x000fe4000bf25270 */
[----:B0-----:R-:W-:-:S11]  /*2370*/  ISETP.GE.AND P2, PT, R8, 0x1, PT ;  /* 0x000000010800780c */ /* 0x001fd60003f46270 */
[----:B------:R-:W-:Y:S05]  /*2380*/  @!P1 BRA `(.L_x_33) ;  /* 0x0000000000849947 */ /* 0x000fea0003800000 */
[----:B------:R-:W-:Y:S02]  /*2390*/  WARPGROUP.DEPBAR.LE gsb0, 0x0 ;  /* 0x00008000000079c5 */ /* 0x000fe40000010000 */
[----:B------:R-:W-:Y:S01]  /*23a0*/  FADD R79, R24, R79 ;  /* 0x0000004f184f7221 */ /* 0x000fe20000000000 */
        /* <DEDUP_REMOVED lines=30> */
[----:B------:R-:W-:-:S07]  /*2590*/  FADD R14, R14, R55 ;  /* 0x000000370e0e7221 */ /* 0x000fce0000000000 */
.L_x_33:
[----:B------:R-:W-:Y:S02]  /*25a0*/  WARPGROUP.DEPBAR.LE gsb0, 0x0 ;  /* 0x00008000000079c5 */ /* 0x000fe40000010000 */
[----:B------:R-:W-:Y:S05]  /*25b0*/  @!P2 BRA `(.L_x_34) ;  /* 0x000000000050a947 */ /* 0x000fea0003800000 */
[----:B------:R-:W-:-:S13]  /*25c0*/  ISETP.NE.AND P1, PT, R81, 0x3, PT ;  /* 0x000000035100780c */ /* 0x000fda0003f25270 */
[----:B------:R-:W-:Y:S05]  /*25d0*/  @!P1 BRA `(.L_x_35) ;  /* 0x0000000000049947 */ /* 0x000fea0003800000 */
[----:B------:R-:W-:Y:S01]  /*25e0*/  BPT.TRAP 0x1 ;  /* 0x000000040000795c */ /* 0x000fe20000300000 */
.L_x_35:
[----:B------:R-:W-:Y:S01]  /*25f0*/  BSSY B0, `(.L_x_36) ;  /* 0x000000e000007945 */ /* 0x000fe20003800000 */
[----:B------:R-:W-:-:S03]  /*2600*/  ISETP.GT.U32.AND P1, PT, R2, 0x1, PT ;  /* 0x000000010200780c */ /* 0x000fc60003f24070 */
[----:B------:R-:W-:Y:S10]  /*2610*/  @!P0 BRA `(.L_x_37) ;  /* 0x00000000002c8947 */ /* 0x000ff40003800000 */
[----:B------:R-:W-:-:S04]  /*2620*/  UISETP.LT.AND UP0, UPT, UR9, 0x1, UPT ;  /* 0x000000010900788c */ /* 0x000fc8000bf01270 */
[----:B------:R-:W-:-:S04]  /*2630*/  USEL UR8, UR9, 0x1, UP0 ;  /* 0x0000000109087887 */ /* 0x000fc80008000000 */
[----:B------:R-:W-:-:S04]  /*2640*/  UIADD3 UR8, UR5, UR9, -UR8 ;  /* 0x0000000905087290 */ /* 0x000fc8000fffe808 */
[----:B------:R-:W-:-:S04]  /*2650*/  UIMAD.WIDE.U32 UR6, UR8, 0x38e38e39, URZ ;  /* 0x38e38e39080678a5 */ /* 0x000fc8000f8e003f */
[----:B------:R-:W-:-:S04]  /*2660*/  USHF.R.U32.HI UR6, URZ, 0x1, UR7 ;  /* 0x000000013f067899 */ /* 0x000fc80008011607 */
[----:B------:R-:W-:-:S04]  /*2670*/  UIMAD UR8, UR6, -0x9, UR8 ;  /* 0xfffffff7060878a4 */ /* 0x000fc8000f8e0208 */
[----:B------:R-:W-:-:S04]  /*2680*/  ULEA UR8, UR8, UR10, 0x3 ;  /* 0x0000000a08087291 */ /* 0x000fc8000f8e183f */
[----:B------:R-:W-:-:S06]  /*2690*/  UIADD3 UR8, UR8, 0x48, URZ ;  /* 0x0000004808087890 */ /* 0x000fcc000fffe03f */
[----:B------:R-:W-:-:S05]  /*26a0*/  IMAD.U32 R9, RZ, RZ, UR8 ;  /* 0x00000008ff097e24 */ /* 0x000fca000f8e00ff */
[----:B------:R-:W-:-:S04]  /*26b0*/  PRMT R8, R6, 0x654, R9 ;  /* 0x0000065406087816 */ /* 0x000fc80000000009 */
[----:B------:R0:W-:Y:S03]  /*26c0*/  SYNCS.ARRIVE.TRANS64.RED.A1T0 RZ, [R8+URZ], RZ ;  /* 0x000000ff08ff79a7 */ /* 0x0001e6000810043f */
.L_x_37:
[----:B------:R-:W-:Y:S05]  /*26d0*/  BSYNC B0 ;  /* 0x0000000000007941 */ /* 0x000fea0003800000 */
.L_x_36:
[----:B------:R-:W-:Y:S05]  /*26e0*/  @P1 BRA `(.L_x_34) ;  /* 0x0000000000041947 */ /* 0x000fea0003800000 */
[----:B------:R-:W-:Y:S01]  /*26f0*/  BPT.TRAP 0x1 ;  /* 0x000000040000795c */ /* 0x000fe20000300000 */
.L_x_34:
[----:B------:R-:W1:Y:S01]  /*2700*/  LDC R22, c[0x0][0x288] ;  /* 0x0000a200ff167b82 */ /* 0x000e620000000800 */
[--C-:B0-----:R-:W-:Y:S01]  /*2710*/  SHF.R.U32.HI R8, RZ, 0x2, R0.reuse ;  /* 0x00000002ff087819 */ /* 0x101fe20000011600 */
[----:B------:R-:W-:Y:S01]  /*2720*/  IMAD.SHL.U32 R27, R12, 0x40, RZ ;  /* 0x000000400c1b7824 */ /* 0x000fe200078e00ff */
[----:B------:R-:W-:Y:S01]  /*2730*/  SHF.R.U32.HI R13, RZ, 0x7, R0 ;  /* 0x00000007ff0d7819 */ /* 0x000fe20000011600 */
[----:B------:R-:W-:Y:S01]  /*2740*/  UIADD3 UR5, UR9, UR5, URZ ;  /* 0x0000000509057290 */ /* 0x000fe2000fffe03f */
[----:B------:R-:W-:Y:S01]  /*2750*/  LOP3.LUT R9, R8, 0x7, RZ, 0xc0, !PT ;  /* 0x0000000708097812 */ /* 0x000fe200078ec0ff */
[C---:B------:R-:W-:Y:S01]  /*2760*/  IMAD.SHL.U32 R12, R0.reuse, 0x2, RZ ;  /* 0x00000002000c7824 */ /* 0x040fe200078e00ff */
[----:B------:R-:W-:Y:S01]  /*2770*/  LOP3.LUT R8, R13, 0x1, RZ, 0xc0, !PT ;  /* 0x000000010d087812 */ /* 0x000fe200078ec0ff */
[----:B------:R-:W-:Y:S01]  /*2780*/  UISETP.GT.U32.AND UP0, UPT, UR5, 0x8, UPT ;  /* 0x000000080500788c */ /* 0x000fe2000bf04070 */
[C---:B------:R-:W-:Y:S01]  /*2790*/  LOP3.LUT R13, R0.reuse, 0x3, RZ, 0xc0, !PT ;  /* 0x00000003000d7812 */ /* 0x040fe200078ec0ff */
[----:B------:R-:W-:Y:S01]  /*27a0*/  ULDC UR12, c[0x0][0x284] ;  /* 0x0000a100000c7ab9 */ /* 0x000fe20000000800 */
[----:B------:R-:W-:Y:S01]  /*27b0*/  LOP3.LUT R10, R0, 0x60, RZ, 0xc0, !PT ;  /* 0x00000060000a7812 */ /* 0x000fe200078ec0ff */
[----:B------:R-:W-:Y:S01]  /*27c0*/  UISETP.LT.U32.AND UP0, UPT, UR9, 0x9, UP0 ;  /* 0x000000090900788c */ /* 0x000fe20008701070 */
[----:B------:R-:W-:Y:S01]  /*27d0*/  SHF.R.S32.HI R30, RZ, 0x1f, R71 ;  /* 0x0000001fff1e7819 */ /* 0x000fe20000011447 */
[----:B------:R-:W-:Y:S01]  /*27e0*/  UISETP.GE.U32.AND UP1, UPT, UR9, 0x9, UPT ;  /* 0x000000090900788c */ /* 0x000fe2000bf26070 */
[----:B------:R-:W-:Y:S01]  /*27f0*/  SHF.R.U32.HI R10, RZ, 0x1, R10 ;  /* 0x00000001ff0a7819 */ /* 0x000fe2000001160a */
[----:B------:R-:W-:Y:S01]  /*2800*/  ULDC.64 UR10, c[0x0][0x5d0] ;  /* 0x00017400000a7ab9 */ /* 0x000fe20000000a00 */
[----:B------:R-:W-:Y:S01]  /*2810*/  LOP3.LUT R12, R27, 0x6, R12, 0xf8, !PT ;  /* 0x000000061b0c7812 */ /* 0x000fe200078ef80c */
[----:B------:R-:W-:Y:S01]  /*2820*/  UIMAD.WIDE.U32 UR6, UR5, 0x38e38e39, URZ ;  /* 0x38e38e39050678a5 */ /* 0x000fe2000f8e003f */
[--C-:B------:R-:W-:Y:S01]  /*2830*/  IADD3 R25, RZ, -R10, -R9.reuse ;  /* 0x8000000aff197210 */ /* 0x100fe20007ffe809 */
[----:B------:R-:W-:Y:S01]  /*2840*/  USEL UR8, URZ, 0x1, !UP0 ;  /* 0x000000013f087887 */ /* 0x000fe2000c000000 */
[----:B------:R-:W-:Y:S01]  /*2850*/  IMAD.SHL.U32 R24, R8, 0x40, RZ ;  /* 0x0000004008187824 */ /* 0x000fe200078e00ff */
[----:B------:R-:W-:Y:S01]  /*2860*/  USHF.R.U32.HI UR6, URZ, 0x1, UR7 ;  /* 0x000000013f067899 */ /* 0x000fe20008011607 */
[----:B------:R-:W-:Y:S01]  /*2870*/  IMAD.WIDE R28, R11, 0x80, RZ ;  /* 0x000000800b1c7825 */ /* 0x000fe200078e02ff */
[----:B-1----:R-:W-:Y:S01]  /*2880*/  ISETP.GE.AND P1, PT, R27, R22, PT ;  /* 0x000000161b00720c */ /* 0x002fe20003f26270 */
[----:B------:R-:W-:Y:S01]  /*2890*/  ULOP3.LUT UR4, UR4, UR8, URZ, 0x3c, !UPT ;  /* 0x0000000804047292 */ /* 0x000fe2000f8e3c3f */
[----:B------:R-:W-:Y:S01]  /*28a0*/  LOP3.LUT R23, R24, 0x40, R9, 0xe2, !PT ;  /* 0x0000004018177812 */ /* 0x000fe200078ee209 */
[----:B------:R-:W-:Y:S01]  /*28b0*/  IMAD R26, R13, -0x2, R22 ;  /* 0xfffffffe0d1a7824 */ /* 0x000fe200078e0216 */
[----:B------:R-:W-:Y:S01]  /*28c0*/  SHF.R.S32.HI R13, RZ, 0x1f, R12 ;  /* 0x0000001fff0d7819 */ /* 0x000fe2000001140c */
[----:B------:R-:W-:Y:S01]  /*28d0*/  IMAD.SHL.U32 R22, R11, 0x80, RZ ;  /* 0x000000800b167824 */ /* 0x000fe200078e00ff */
[----:B------:R-:W-:Y:S01]  /*28e0*/  UIMAD UR5, UR6, -0x9, UR5 ;  /* 0xfffffff7060578a4 */ /* 0x000fe2000f8e0205 */
[----:B------:R-:W-:Y:S01]  /*28f0*/  IMAD R25, R8, -0x40, R25 ;  /* 0xffffffc008197824 */ /* 0x000fe200078e0219 */
[----:B------:R-:W-:Y:S01]  /*2900*/  @UP1 ULOP3.LUT UR4, UR4, 0x1, UR6, 0x78, !UPT ;  /* 0x0000000104041892 */ /* 0x000fe2000f8e7806 */
[----:B------:R-:W-:Y:S01]  /*2910*/  IMAD R8, R30, UR10, RZ ;  /* 0x0000000a1e087c24 */ /* 0x000fe2000f8e02ff */
[----:B------:R-:W-:Y:S01]  /*2920*/  ISETP.GE.OR P1, PT, R22, UR12, P1 ;  /* 0x0000000c16007c0c */ /* 0x000fe20008f26670 */
[----:B------:R-:W-:Y:S01]  /*2930*/  IMAD.IADD R26, R26, 0x1, -R27 ;  /* 0x000000011a1a7824 */ /* 0x000fe200078e0a1b */
[----:B------:R-:W-:Y:S01]  /*2940*/  IADD3 R25, -R22, UR12, R25 ;  /* 0x0000000c16197c10 */ /* 0x000fe2000fffe119 */
[C---:B------:R-:W-:Y:S01]  /*2950*/  IMAD R11, R71.reuse, UR11, R8 ;  /* 0x0000000b470b7c24 */ /* 0x040fe2000f8e0208 */
[----:B------:R-:W-:Y:S01]  /*2960*/  LOP3.LUT R31, R28, R23, R10, 0xfe, !PT ;  /* 0x000000171c1f7212 */ /* 0x000fe200078efe0a */
[----:B------:R-:W-:-:S04]  /*2970*/  IMAD.WIDE.U32 R8, R71, UR10, R12 ;  /* 0x0000000a47087c25 */ /* 0x000fc8000f8e000c */
[----:B------:R-:W-:Y:S02]  /*2980*/  IMAD.IADD R9, R9, 0x1, R11 ;  /* 0x0000000109097824 */ /* 0x000fe400078e020b */
[----:B------:R-:W-:Y:S02]  /*2990*/  IMAD.MOV.U32 R24, RZ, RZ, -0x1 ;  /* 0xffffffffff187424 */ /* 0x000fe400078e00ff */
[----:B------:R-:W-:Y:S05]  /*29a0*/  @P1 BRA `(.L_x_38) ;  /* 0x0000002400941947 */ /* 0x000fea0003800000 */
[----:B------:R-:W0:Y:S01]  /*29b0*/  LDC.64 R22, c[0x0][0x5c8] ;  /* 0x00017200ff167b82 */ /* 0x000e220000000a00 */
[----:B------:R-:W-:Y:S01]  /*29c0*/  ULDC.64 UR6, c[0x0][0x5c0] ;  /* 0x0001700000067ab9 */ /* 0x000fe20000000a00 */
[----:B------:R-:W-:Y:S01]  /*29d0*/  BSSY B0, `(.L_x_38) ;  /* 0x0000262000007945 */ /* 0x000fe20003800000 */
[-C--:B0-----:R-:W-:Y:S02]  /*29e0*/  IMAD R10, R29, R22.reuse, RZ ;  /* 0x000000161d0a7224 */ /* 0x081fe400078e02ff */
[----:B------:R-:W-:-:S04]  /*29f0*/  IMAD.WIDE.U32 R8, R31, R22, R8 ;  /* 0x000000161f087225 */ /* 0x000fc800078e0008 */
[----:B------:R-:W-:Y:S01]  /*2a00*/  IMAD R11, R31, R23, R10 ;  /* 0x000000171f0b7224 */ /* 0x000fe200078e020a */
[----:B------:R-:W-:Y:S02]  /*2a10*/  LEA R10, P1, R22, R8, 0x3 ;  /* 0x00000008160a7211 */ /* 0x000fe400078218ff */
[----:B------:R-:W-:Y:S01]  /*2a20*/  IADD3 R8, P2, R8, UR6, RZ ;  /* 0x0000000608087c10 */ /* 0x000fe2000ff5e0ff */
[----:B------:R-:W-:Y:S01]  /*2a30*/  IMAD.IADD R9, R9, 0x1, R11 ;  /* 0x0000000109097824 */ /* 0x000fe200078e020b */
[----:B------:R-:W-:-:S04]  /*2a40*/  IADD3 R10, P3, R10, UR6, RZ ;  /* 0x000000060a0a7c10 */ /* 0x000fc8000ff7e0ff */
[----:B------:R-:W-:Y:S02]  /*2a50*/  LEA.HI.X R11, R22, R9, R23, 0x3, P1 ;  /* 0x00000009160b7211 */ /* 0x000fe400008f1c17 */
[----:B---3-5:R-:W-:Y:S02]  /*2a60*/  FSETP.NEU.AND P1, PT, R7, RZ, PT ;  /* 0x000000ff0700720b */ /* 0x028fe40003f2d000 */
[----:B------:R-:W-:Y:S02]  /*2a70*/  IADD3.X R9, R9, UR7, RZ, P2, !PT ;  /* 0x0000000709097c10 */ /* 0x000fe400097fe4ff */
[----:B------:R-:W-:-:S09]  /*2a80*/  IADD3.X R11, R11, UR7, RZ, P3, !PT ;  /* 0x000000070b0b7c10 */ /* 0x000fd20009ffe4ff */
[----:B------:R-:W-:Y:S05]  /*2a90*/  @!P1 BRA `(.L_x_39) ;  /* 0x0000001c00149947 */ /* 0x000fea0003800000 */
[----:B------:R-:W-:Y:S01]  /*2aa0*/  ULDC.64 UR6, c[0x0][0x5b8] ;  /* 0x00016e0000067ab9 */ /* 0x000fe20000000a00 */
[----:B------:R-:W-:Y:S01]  /*2ab0*/  ISETP.GE.AND P2, PT, R26, 0x1, PT ;  /* 0x000000011a00780c */ /* 0x000fe20003f46270 */
[----:B------:R-:W-:Y:S01]  /*2ac0*/  IMAD R30, R30, UR6, RZ ;  /* 0x000000061e1e7c24 */ /* 0x000fe2000f8e02ff */
[----:B------:R-:W-:Y:S01]  /*2ad0*/  ULDC.64 UR10, c[0x0][0x5a8] ;  /* 0x00016a00000a7ab9 */ /* 0x000fe20000000a00 */
[----:B------:R-:W-:Y:S01]  /*2ae0*/  IMAD.WIDE.U32 R22, R71, UR6, R12 ;  /* 0x0000000647167c25 */ /* 0x000fe2000f8e000c */
[----:B------:R-:W-:Y:S01]  /*2af0*/  ISETP.LT.OR P5, PT, R25, 0x1, !P2 ;  /* 0x000000011900780c */ /* 0x000fe200057a1670 */
[----:B------:R-:W-:Y:S02]  /*2b00*/  BSSY B1, `(.L_x_40) ;  /* 0x000000c000017945 */ /* 0x000fe40003800000 */
[----:B------:R-:W-:Y:S01]  /*2b10*/  IMAD R71, R71, UR7, R30 ;  /* 0x0000000747477c24 */ /* 0x000fe2000f8e021e */
[----:B------:R-:W-:Y:S02]  /*2b20*/  ULDC.64 UR6, c[0x0][0x5b0] ;  /* 0x00016c0000067ab9 */ /* 0x000fe40000000a00 */
[----:B------:R-:W-:-:S02]  /*2b30*/  IMAD R27, R29, UR6, RZ ;  /* 0x000000061d1b7c24 */ /* 0x000fc4000f8e02ff */
[----:B------:R-:W-:Y:S02]  /*2b40*/  IMAD.IADD R23, R23, 0x1, R71 ;  /* 0x0000000117177824 */ /* 0x000fe400078e0247 */
[C---:B------:R-:W-:Y:S02]  /*2b50*/  IMAD R27, R31.reuse, UR7, R27 ;  /* 0x000000071f1b7c24 */ /* 0x040fe4000f8e021b */
[----:B------:R-:W-:-:S03]  /*2b60*/  IMAD.WIDE.U32 R12, R31, UR6, R22 ;  /* 0x000000061f0c7c25 */ /* 0x000fc6000f8e0016 */
[----:B------:R-:W-:-:S04]  /*2b70*/  IADD3 R12, P1, R12, UR10, RZ ;  /* 0x0000000a0c0c7c10 */ /* 0x000fc8000ff3e0ff */
[--C-:B------:R-:W-:Y:S02]  /*2b80*/  IADD3.X R13, R13, UR11, R27.reuse, P1, !PT ;  /* 0x0000000b0d0d7c10 */ /* 0x100fe40008ffe41b */
[----:B------:R-:W-:Y:S01]  /*2b90*/  PRMT R27, RZ, 0x7610, R27 ;  /* 0x00007610ff1b7816 */ /* 0x000fe2000000001b */
[----:B------:R-:W-:Y:S06]  /*2ba0*/  @P5 BRA `(.L_x_41) ;  /* 0x0000000000045947 */ /* 0x000fec0003800000 */
[----:B------:R0:W5:Y:S02]  /*2bb0*/  LDG.E.U8 R27, desc[UR16][R12.64] ;  /* 0x000000100c1b7981 */ /* 0x000164000c1e1100 */
.L_x_41:
[----:B------:R-:W-:Y:S05]  /*2bc0*/  BSYNC B1 ;  /* 0x0000000000017941 */ /* 0x000fea0003800000 */
.L_x_40:
[----:B-----5:R-:W-:Y:S01]  /*2bd0*/  LOP3.LUT R27, R27, 0xff, RZ, 0xc0, !PT ;  /* 0x000000ff1b1b7812 */ /* 0x020fe200078ec0ff */
[----:B------:R-:W-:Y:S01]  /*2be0*/  BSSY B1, `(.L_x_42) ;  /* 0x000000c000017945 */ /* 0x000fe20003800000 */
[----:B------:R-:W-:Y:S02]  /*2bf0*/  ISETP.GE.AND P1, PT, R26, 0x2, PT ;  /* 0x000000021a00780c */ /* 0x000fe40003f26270 */
[----:B------:R-:W-:Y:S02]  /*2c00*/  F2FP.F16.E4M3.UNPACK_B R27, R27 ;  /* 0x0000001bff1b723e */ /* 0x000fe400020006ff */
[----:B------:R-:W-:-:S03]  /*2c10*/  ISETP.LT.OR P3, PT, R25, 0x1, !P1 ;  /* 0x000000011900780c */ /* 0x000fc60004f61670 */
[----:B------:R-:W-:Y:S01]  /*2c20*/  HADD2.F32 R30, -RZ, R27.H0_H0 ;  /* 0x2000001bff1e7230 */ /* 0x000fe20000004100 */
[----:B------:R-:W-:-:S04]  /*2c30*/  PRMT R27, RZ, 0x7610, R27 ;  /* 0x00007610ff1b7816 */ /* 0x000fc8000000001b */
[----:B------:R-:W-:-:S04]  /*2c40*/  FMUL R30, R30, R7 ;  /* 0x000000071e1e7220 */ /* 0x000fc80000400000 */
[----:B--2---:R-:W-:-:S05]  /*2c50*/  FFMA R30, R79, R3, R30 ;  /* 0x000000034f1e7223 */ /* 0x004fca000000001e */
[----:B------:R-:W-:-:S05]  /*2c60*/  F2FP.SATFINITE.E4M3.F32.PACK_AB_MERGE_C R33, RZ, R30, RZ ;  /* 0x0000001eff21723e */ /* 0x000fca00048070ff */
[----:B------:R1:W-:Y:S01]  /*2c70*/  @!P5 STG.E.U8 desc[UR16][R8.64], R33 ;  /* 0x000000210800d986 */ /* 0x0003e2000c101110 */
[----:B------:R-:W-:Y:S05]  /*2c80*/  @P3 BRA `(.L_x_43) ;  /* 0x0000000000043947 */ /* 0x000fea0003800000 */
[----:B------:R2:W5:Y:S02]  /*2c90*/  LDG.E.U8 R27, desc[UR16][R12.64+0x1] ;  /* 0x000001100c1b7981 */ /* 0x000564000c1e1100 */
.L_x_43:
[----:B------:R-:W-:Y:S05]  /*2ca0*/  BSYNC B1 ;  /* 0x0000000000017941 */ /* 0x000fea0003800000 */
.L_x_42:
[----:B-----5:R-:W-:Y:S01]  /*2cb0*/  LOP3.LUT R27, R27, 0xff, RZ, 0xc0, !PT ;  /* 0x000000ff1b1b7812 */ /* 0x020fe200078ec0ff */
[----:B------:R-:W-:Y:S01]  /*2cc0*/  BSSY B1, `(.L_x_44) ;  /* 0x0000012000017945 */ /* 0x000fe20003800000 */
[----:B------:R-:W-:Y:S02]  /*2cd0*/  IADD3 R31, P5, R31, 0x8, RZ ;  /* 0x000000081f1f7810 */ /* 0x000fe40007fbe0ff */
[----:B------:R-:W-:Y:S02]  /*2ce0*/  F2FP.F16.E4M3.UNPACK_B R27, R27 ;  /* 0x0000001bff1b723e */ /* 0x000fe400020006ff */
[----:B------:R-:W-:Y:S01]  /*2cf0*/  ISETP.LT.OR P2, PT, R25, 0x9, !P2 ;  /* 0x000000091900780c */ /* 0x000fe20005741670 */
[----:B------:R-:W-:Y:S02]  /*2d00*/  IMAD.X R29, RZ, RZ, R29, P5 ;  /* 0x000000ffff1d7224 */ /* 0x000fe400028e061d */
[----:B------:R-:W-:Y:S02]  /*2d10*/  HADD2.F32 R28, -RZ, R27.H0_H0 ;  /* 0x2000001bff1c7230 */ /* 0x000fe40000004100 */
[----:B------:R-:W-:-:S04]  /*2d20*/  IMAD.WIDE.U32 R22, R31, UR6, R22 ;  /* 0x000000061f167c25 */ /* 0x000fc8000f8e0016 */
[----:B------:R-:W-:Y:S01]  /*2d30*/  FMUL R27, R28, R7 ;  /* 0x000000071c1b7220 */ /* 0x000fe20000400000 */
[----:B------:R-:W-:Y:S01]  /*2d40*/  IMAD R28, R29, UR6, RZ ;  /* 0x000000061d1c7c24 */ /* 0x000fe2000f8e02ff */
[----:B------:R-:W-:Y:S02]  /*2d50*/  IADD3 R22, P5, R22, UR10, RZ ;  /* 0x0000000a16167c10 */ /* 0x000fe4000ffbe0ff */
[----:B------:R-:W-:Y:S01]  /*2d60*/  FFMA R27, R80, R3, R27 ;  /* 0x00000003501b7223 */ /* 0x000fe2000000001b */
[----:B------:R-:W-:-:S04]  /*2d70*/  IMAD R31, R31, UR7, R28 ;  /* 0x000000071f1f7c24 */ /* 0x000fc8000f8e021c */
[----:B------:R-:W-:Y:S02]  /*2d80*/  F2FP.SATFINITE.E4M3.F32.PACK_AB_MERGE_C R29, RZ, R27, RZ ;  /* 0x0000001bff1d723e */ /* 0x000fe400048070ff */
[----:B------:R-:W-:Y:S02]  /*2d90*/  IADD3.X R23, R23, UR11, R31, P5, !PT ;  /* 0x0000000b17177c10 */ /* 0x000fe4000affe41f */
[----:B------:R-:W-:Y:S01]  /*2da0*/  PRMT R27, RZ, 0x7610, R27 ;  /* 0x00007610ff1b7816 */ /* 0x000fe2000000001b */
[----:B------:R3:W-:Y:S01]  /*2db0*/  @!P3 STG.E.U8 desc[UR16][R8.64+0x1], R29 ;  /* 0x0000011d0800b986 */ /* 0x0007e2000c101110 */
[----:B------:R-:W-:Y:S05]  /*2dc0*/  @P2 BRA `(.L_x_45) ;  /* 0x0000000000042947 */ /* 0x000fea0003800000 */
[----:B------:R4:W5:Y:S02]  /*2dd0*/  LDG.E.U8 R27, desc[UR16][R22.64] ;  /* 0x00000010161b7981 */ /* 0x000964000c1e1100 */
.L_x_45:
[----:B------:R-:W-:Y:S05]  /*2de0*/  BSYNC B1 ;  /* 0x0000000000017941 */ /* 0x000fea0003800000 */
.L_x_44:
[----:B-----5:R-:W-:Y:S01]  /*2df0*/  LOP3.LUT R27, R27, 0xff, RZ, 0xc0, !PT ;  /* 0x000000ff1b1b7812 */ /* 0x020fe200078ec0ff */
[----:B------:R-:W-:Y:S01]  /*2e00*/  BSSY B1, `(.L_x_46) ;  /* 0x000000b000017945 */ /* 0x000fe20003800000 */
[----:B------:R-:W-:Y:S02]  /*2e10*/  ISETP.LT.OR P1, PT, R25, 0x9, !P1 ;  /* 0x000000091900780c */ /* 0x000fe40004f21670 */
[----:B------:R-:W-:-:S05]  /*2e20*/  F2FP.F16.E4M3.UNPACK_B R27, R27 ;  /* 0x0000001bff1b723e */ /* 0x000fca00020006ff */
[----:B------:R-:W-:Y:S01]  /*2e30*/  HADD2.F32 R28, -RZ, R27.H0_H0 ;  /* 0x2000001bff1c7230 */ /* 0x000fe20000004100 */
[----:B------:R-:W-:-:S04]  /*2e40*/  PRMT R27, RZ, 0x7610, R27 ;  /* 0x00007610ff1b7816 */ /* 0x000fc8000000001b */
[----:B------:R-:W-:-:S04]  /*2e50*/  FMUL R28, R28, R7 ;  /* 0x000000071c1c7220 */ /* 0x000fc80000400000 */
[----:B------:R-:W-:-:S05]  /*2e60*/  FFMA R28, R77, R3, R28 ;  /* 0x000000034d1c7223 */ /* 0x000fca000000001c */
[----:B---3--:R-:W-:-:S05]  /*2e70*/  F2FP.SATFINITE.E4M3.F32.PACK_AB_MERGE_C R29, RZ, R28, RZ ;  /* 0x0000001cff1d723e */ /* 0x008fca00048070ff */
[----:B------:R3:W-:Y:S01]  /*2e80*/  @!P2 STG.E.U8 desc[UR16][R10.64], R29 ;  /* 0x0000001d0a00a986 */ /* 0x0007e2000c101110 */
[----:B------:R-:W-:Y:S05]  /*2e90*/  @P1 BRA `(.L_x_47) ;  /* 0x0000000000041947 */ /* 0x000fea0003800000 */
[----:B------:R0:W5:Y:S02]  /*2ea0*/  LDG.E.U8 R27, desc[UR16][R22.64+0x1] ;  /* 0x00000110161b7981 */ /* 0x000164000c1e1100 */
.L_x_47:
[----:B------:R-:W-:Y:S05]  /*2eb0*/  BSYNC B1 ;  /* 0x0000000000017941 */ /* 0x000fea0003800000 */
.L_x_46:
[----:B-----5:R-:W-:Y:S01]  /*2ec0*/  LOP3.LUT R27, R27, 0xff, RZ, 0xc0, !PT ;  /* 0x000000ff1b1b7812 */ /* 0x020fe200078ec0ff */
[----:B------:R-:W-:Y:S01]  /*2ed0*/  BSSY B1, `(.L_x_48) ;  /* 0x000000c000017945 */ /* 0x000fe20003800000 */
[----:B------:R-:W-:Y:S02]  /*2ee0*/  ISETP.GE.AND P2, PT, R26, 0x9, PT ;  /* 0x000000091a00780c */ /* 0x000fe40003f46270 */
[----:B------:R-:W-:Y:S02]  /*2ef0*/  F2FP.F16.E4M3.UNPACK_B R27, R27 ;  /* 0x0000001bff1b723e */ /* 0x000fe400020006ff */
[----:B------:R-:W-:-:S03]  /*2f00*/  ISETP.LT.OR P3, PT, R25, 0x1, !P2 ;  /* 0x000000011900780c */ /* 0x000fc60005761670 */
[----:B------:R-:W-:-:S05]  /*2f10*/  HADD2.F32 R28, -RZ, R27.H0_H0 ;  /* 0x2000001bff1c7230 */ /* 0x000fca0000004100 */
[----:B------:R-:W-:-:S04]  /*2f20*/  FMUL R27, R28, R7 ;  /* 0x000000071c1b7220 */ /* 0x000fc80000400000 */
[----:B------:R-:W-:-:S05]  /*2f30*/  FFMA R27, R78, R3, R27 ;  /* 0x000000034e1b7223 */ /* 0x000fca000000001b */
[----:B---3--:R-:W-:Y:S02]  /*2f40*/  F2FP.SATFINITE.E4M3.F32.PACK_AB_MERGE_C R29, RZ, R27, RZ ;  /* 0x0000001bff1d723e */ /* 0x008fe400048070ff */
[----:B------:R-:W-:-:S03]  /*2f50*/  PRMT R27, RZ, 0x7610, R27 ;  /* 0x00007610ff1b7816 */ /* 0x000fc6000000001b */
[----:B------:R3:W-:Y:S01]  /*2f60*/  @!P1 STG.E.U8 desc[UR16][R10.64+0x1], R29 ;  /* 0x0000011d0a009986 */ /* 0x0007e2000c101110 */
[----:B------:R-:W-:Y:S05]  /*2f70*/  @P3 BRA `(.L_x_49) ;  /* 0x0000000000043947 */ /* 0x000fea0003800000 */
[----:B------:R0:W5:Y:S02]  /*2f80*/  LDG.E.U8 R27, desc[UR16][R12.64+0x8] ;  /* 0x000008100c1b7981 */ /* 0x000164000c1e1100 */
.L_x_49:
[----:B------:R-:W-:Y:S05]  /*2f90*/  BSYNC B1 ;  /* 0x0000000000017941 */ /* 0x000fea0003800000 */
.L_x_48:
        /* <DEDUP_REMOVED lines=13> */
.L_x_51:
[----:B------:R-:W-:Y:S05]  /*3070*/  BSYNC B1 ;  /* 0x0000000000017941 */ /* 0x000fea0003800000 */
.L_x_50:
[----:B-----5:R-:W-:Y:S01]  /*3080*/  LOP3.LUT R27, R27, 0xff, RZ, 0xc0, !PT ;  /* 0x000000ff1b1b7812 */ /* 0x020fe200078ec0ff */
[----:B------:R-:W-:Y:S01]  /*3090*/  BSSY B1, `(.L_x_52) ;  /* 0x000000b000017945 */ /* 0x000fe20003800000 */
[----:B------:R-:W-:Y:S02]  /*30a0*/  ISETP.LT.OR P2, PT, R25, 0x9, !P2 ;  /* 0x000000091900780c */ /* 0x000fe40005741670 */
[----:B------:R-:W-:-:S05]  /*30b0*/  F2FP.F16.E4M3.UNPACK_B R27, R27 ;  /* 0x0000001bff1b723e */ /* 0x000fca00020006ff */
        /* <DEDUP_REMOVED lines=8> */
.L_x_53:
[----:B------:R-:W-:Y:S05]  /*3140*/  BSYNC B1 ;  /* 0x0000000000017941 */ /* 0x000fea0003800000 */
.L_x_52:
        /* <DEDUP_REMOVED lines=12> */
.L_x_55:
[----:B------:R-:W-:Y:S05]  /*3210*/  BSYNC B1 ;  /* 0x0000000000017941 */ /* 0x000fea0003800000 */
.L_x_54:
        /* <DEDUP_REMOVED lines=13> */
.L_x_57:
[----:B------:R-:W-:Y:S05]  /*32f0*/  BSYNC B1 ;  /* 0x0000000000017941 */ /* 0x000fea0003800000 */
.L_x_56:
        /* <DEDUP_REMOVED lines=13> */
.L_x_59:
[----:B------:R-:W-:Y:S05]  /*33d0*/  BSYNC B1 ;  /* 0x0000000000017941 */ /* 0x000fea0003800000 */
.L_x_58:
        /* <DEDUP_REMOVED lines=12> */
.L_x_61:
[----:B------:R-:W-:Y:S05]  /*34a0*/  BSYNC B1 ;  /* 0x0000000000017941 */ /* 0x000fea0003800000 */
.L_x_60:
        /* <DEDUP_REMOVED lines=12> */
.L_x_63:
[----:B------:R-:W-:Y:S05]  /*3570*/  BSYNC B1 ;  /* 0x0000000000017941 */ /* 0x000fea0003800000 */
.L_x_62:
        /* <DEDUP_REMOVED lines=13> */
.L_x_65:
[----:B------:R-:W-:Y:S05]  /*3650*/  BSYNC B1 ;  /* 0x0000000000017941 */ /* 0x000fea0003800000 */
.L_x_64:
        /* <DEDUP_REMOVED lines=13> */
.L_x_67:
[----:B------:R-:W-:Y:S05]  /*3730*/  BSYNC B1 ;  /* 0x0000000000017941 */ /* 0x000fea0003800000 */
.L_x_66:
        /* <DEDUP_REMOVED lines=12> */
.L_x_69:
[----:B------:R-:W-:Y:S05]  /*3800*/  BSYNC B1 ;  /* 0x0000000000017941 */ /* 0x000fea0003800000 */
.L_x_68:
        /* <DEDUP_REMOVED lines=12> */
.L_x_71:
[----:B------:R-:W-:Y:S05]  /*38d0*/  BSYNC B1 ;  /* 0x0000000000017941 */ /* 0x000fea0003800000 */
.L_x_70:
        /* <DEDUP_REMOVED lines=13> */
.L_x_73:
[----:B------:R-:W-:Y:S05]  /*39b0*/  BSYNC B1 ;  /* 0x0000000000017941 */ /* 0x000fea0003800000 */
.L_x_72:
        /* <DEDUP_REMOVED lines=13> */
.L_x_75:
[----:B------:R-:W-:Y:S05]  /*3a90*/  BSYNC B1 ;  /* 0x0000000000017941 */ /* 0x000fea0003800000 */
.L_x_74:
        /* <DEDUP_REMOVED lines=12> */
.L_x_77:
[----:B------:R-:W-:Y:S05]  /*3b60*/  BSYNC B1 ;  /* 0x0000000000017941 */ /* 0x000fea0003800000 */
.L_x_76:
        /* <DEDUP_REMOVED lines=12> */
.L_x_79:
[----:B------:R-:W-:Y:S05]  /*3c30*/  BSYNC B1 ;  /* 0x0000000000017941 */ /* 0x000fea0003800000 */
.L_x_78:
        /* <DEDUP_REMOVED lines=13> */
.L_x_81:
[----:B------:R-:W-:Y:S05]  /*3d10*/  BSYNC B1 ;  /* 0x0000000000017941 */ /* 0x000fea0003800000 */
.L_x_80:
        /* <DEDUP_REMOVED lines=13> */
.L_x_83:
[----:B------:R-:W-:Y:S05]  /*3df0*/  BSYNC B1 ;  /* 0x0000000000017941 */ /* 0x000fea0003800000 */
.L_x_82:
        /* <DEDUP_REMOVED lines=12> */
.L_x_85:
[----:B------:R-:W-:Y:S05]  /*3ec0*/  BSYNC B1 ;  /* 0x0000000000017941 */ /* 0x000fea0003800000 */
.L_x_84:
        /* <DEDUP_REMOVED lines=12> */
.L_x_87:
[----:B------:R-:W-:Y:S05]  /*3f90*/  BSYNC B1 ;  /* 0x0000000000017941 */ /* 0x000fea0003800000 */
.L_x_86:
        /* <DEDUP_REMOVED lines=13> */
.L_x_89:
[----:B------:R-:W-:Y:S05]  /*4070*/  BSYNC B1 ;  /* 0x0000000000017941 */ /* 0x000fea0003800000 */
.L_x_88:
[----:B-----5:R-:W-:Y:S01]  /*4080*/  LOP3.LUT R27, R27, 0xff, RZ, 0xc0, !PT ;  /* 0x000000ff1b1b7812 */ /* 0x020fe200078ec0ff */
[----:B------:R-:W-:Y:S01]  /*4090*/  BSSY B1, `(.L_x_90) ;  /* 0x000000c000017945 */ /* 0x000fe20003800000 */
[----:B------:R-:W-:Y:S02]  /*40a0*/  ISETP.GE.AND P1, PT, R26, 0x32, PT ;  /* 0x000000321a00780c */ /* 0x000fe40003f26270 */
[----:B------:R-:W-:Y:S02]  /*40b0*/  F2FP.F16.E4M3.UNPACK_B R27, R27 ;  /* 0x0000001bff1b723e */ /* 0x000fe400020006ff */
[----:B------:R-:W-:-:S03]  /*40c0*/  ISETP.LT.OR P5, PT, R25, 0x1, !P1 ;  /* 0x000000011900780c */ /* 0x000fc60004fa1670 */
[----:B------:R-:W-:-:S05]  /*40d0*/  HADD2.F32 R28, -RZ, R27.H0_H0 ;  /* 0x2000001bff1c7230 */ /* 0x000fca0000004100 */
[----:B------:R-:W-:-:S04]  /*40e0*/  FMUL R28, R28, R7 ;  /* 0x000000071c1c7220 */ /* 0x000fc80000400000 */
[----:B------:R-:W-:Y:S01]  /*40f0*/  FFMA R28, R21, R3, R28 ;  /* 0x00000003151c7223 */ /* 0x000fe2000000001c */
[----:B------:R-:W-:-:S04]  /*4100*/  PRMT R21, RZ, 0x7610, R21 ;  /* 0x00007610ff157816 */ /* 0x000fc80000000015 */
[----:B------:R-:W-:-:S05]  /*4110*/  F2FP.SATFINITE.E4M3.F32.PACK_AB_MERGE_C R27, RZ, R28, RZ ;  /* 0x0000001cff1b723e */ /* 0x000fca00048070ff */
[----:B------:R0:W-:Y:S01]  /*4120*/  @!P3 STG.E.U8 desc[UR16][R8.64+0x30], R27 ;  /* 0x0000301b0800b986 */ /* 0x0001e2000c101110 */
[----:B------:R-:W-:Y:S05]  /*4130*/  @P5 BRA `(.L_x_91) ;  /* 0x0000000000045947 */ /* 0x000fea0003800000 */
[----:B------:R0:W5:Y:S02]  /*4140*/  LDG.E.U8 R21, desc[UR16][R12.64+0x31] ;  /* 0x000031100c157981 */ /* 0x000164000c1e1100 */
.L_x_91:
[----:B------:R-:W-:Y:S05]  /*4150*/  BSYNC B1 ;  /* 0x0000000000017941 */ /* 0x000fea0003800000 */
.L_x_90:
[----:B-----5:R-:W-:Y:S01]  /*4160*/  LOP3.LUT R21, R21, 0xff, RZ, 0xc0, !PT ;  /* 0x000000ff15157812 */ /* 0x020fe200078ec0ff */
[----:B------:R-:W-:Y:S01]  /*4170*/  BSSY B1, `(.L_x_92) ;  /* 0x000000b000017945 */ /* 0x000fe20003800000 */
[----:B------:R-:W-:Y:S02]  /*4180*/  ISETP.LT.OR P2, PT, R25, 0x9, !P2 ;  /* 0x000000091900780c */ /* 0x000fe40005741670 */
[----:B------:R-:W-:-:S05]  /*4190*/  F2FP.F16.E4M3.UNPACK_B R21, R21 ;  /* 0x00000015ff15723e */ /* 0x000fca00020006ff */
        /* <DEDUP_REMOVED lines=8> */
.L_x_93:
[----:B------:R-:W-:Y:S05]  /*4220*/  BSYNC B1 ;  /* 0x0000000000017941 */ /* 0x000fea0003800000 */
.L_x_92:
        /* <DEDUP_REMOVED lines=8> */
[----:B0-----:R-:W-:-:S05]  /*42b0*/  F2FP.SATFINITE.E4M3.F32.PACK_AB_MERGE_C R21, RZ, R20, RZ ;  /* 0x00000014ff15723e */ /* 0x001fca00048070ff */
[----:B------:R0:W-:Y:S01]  /*42c0*/  @!P2 STG.E.U8 desc[UR16][R10.64+0x30], R21 ;  /* 0x000030150a00a986 */ /* 0x0001e2000c101110 */
[----:B------:R-:W-:Y:S05]  /*42d0*/  @P1 BRA `(.L_x_95) ;  /* 0x0000000000041947 */ /* 0x000fea0003800000 */
[----:B------:R0:W5:Y:S02]  /*42e0*/  LDG.E.U8 R19, desc[UR16][R22.64+0x31] ;  /* 0x0000311016137981 */ /* 0x000164000c1e1100 */
.L_x_95:
[----:B------:R-:W-:Y:S05]  /*42f0*/  BSYNC B1 ;  /* 0x0000000000017941 */ /* 0x000fea0003800000 */
.L_x_94:
        /* <DEDUP_REMOVED lines=13> */
.L_x_97:
[----:B------:R-:W-:Y:S05]  /*43d0*/  BSYNC B1 ;  /* 0x0000000000017941 */ /* 0x000fea0003800000 */
.L_x_96:
        /* <DEDUP_REMOVED lines=13> */
.L_x_99:
[----:B------:R-:W-:Y:S05]  /*44b0*/  BSYNC B1 ;  /* 0x0000000000017941 */ /* 0x000fea0003800000 */
.L_x_98:
[----:B-----5:R-:W-:Y:S01]  /*44c0*/  LOP3.LUT R17, R17, 0xff, RZ, 0xc0, !PT ;  /* 0x000000ff11117812 */ /* 0x020fe200078ec0ff */
[----:B------:R-:W-:Y:S01]  /*44d0*/  BSSY B1, `(.L_x_100) ;  /* 0x000000b000017945 */ /* 0x000fe20003800000 */
[----:B------:R-:W-:Y:S02]  /*44e0*/  ISETP.LT.OR P2, PT, R25, 0x9, !P2 ;  /* 0x000000091900780c */ /* 0x000fe40005741670 */
[----:B------:R-:W-:-:S05]  /*44f0*/  F2FP.F16.E4M3.UNPACK_B R17, R17 ;  /* 0x00000011ff11723e */ /* 0x000fca00020006ff */
[----:B0-2---:R-:W-:-:S05]  /*4500*/  HADD2.F32 R12, -RZ, R17.H0_H0 ;  /* 0x20000011ff0c7230 */ /* 0x005fca0000004100 */
[----:B------:R-:W-:Y:S01]  /*4510*/  FMUL R13, R12, R7 ;  /* 0x000000070c0d7220 */ /* 0x000fe20000400000 */
[----:B------:R-:W-:-:S03]  /*4520*/  PRMT R12, RZ, 0x7610, R12 ;  /* 0x00007610ff0c7816 */ /* 0x000fc6000000000c */
[----:B------:R-:W-:-:S05]  /*4530*/  FFMA R13, R16, R3, R13 ;  /* 0x00000003100d7223 */ /* 0x000fca000000000d */
[----:B------:R-:W-:-:S05]  /*4540*/  F2FP.SATFINITE.E4M3.F32.PACK_AB_MERGE_C R13, RZ, R13, RZ ;  /* 0x0000000dff0d723e */ /* 0x000fca00048070ff */
[----:B------:R0:W-:Y:S01]  /*4550*/  @!P5 STG.E.U8 desc[UR16][R8.64+0x39], R13 ;  /* 0x0000390d0800d986 */ /* 0x0001e2000c101110 */
[----:B------:R-:W-:Y:S05]  /*4560*/  @P2 BRA `(.L_x_101) ;  /* 0x0000000000042947 */ /* 0x000fea0003800000 */
[----:B------:R2:W5:Y:S02]  /*4570*/  LDG.E.U8 R12, desc[UR16][R22.64+0x38] ;  /* 0x00003810160c7981 */ /* 0x000564000c1e1100 */
.L_x_101:
[----:B------:R-:W-:Y:S05]  /*4580*/  BSYNC B1 ;  /* 0x0000000000017941 */ /* 0x000fea0003800000 */
.L_x_100:
[----:B-----5:R-:W-:Y:S01]  /*4590*/  LOP3.LUT R12, R12, 0xff, RZ, 0xc0, !PT ;  /* 0x000000ff0c0c7812 */ /* 0x020fe200078ec0ff */
[----:B------:R-:W-:Y:S01]  /*45a0*/  BSSY B1, `(.L_x_102) ;  /* 0x000000b000017945 */ /* 0x000fe20003800000 */
[----:B------:R-:W-:Y:S02]  /*45b0*/  ISETP.LT.OR P1, PT, R25, 0x9, !P1 ;  /* 0x000000091900780c */ /* 0x000fe40004f21670 */
[----:B------:R-:W-:Y:S02]  /*45c0*/  F2FP.F16.E4M3.UNPACK_B R12, R12 ;  /* 0x0000000cff0c723e */ /* 0x000fe400020006ff */
[----:B01----:R-:W-:-:S03]  /*45d0*/  PRMT R8, RZ, 0x7610, R8 ;  /* 0x00007610ff087816 */ /* 0x003fc60000000008 */
[----:B------:R-:W-:-:S05]  /*45e0*/  HADD2.F32 R12, -RZ, R12.H0_H0 ;  /* 0x2000000cff0c7230 */ /* 0x000fca0000004100 */
[----:B------:R-:W-:-:S04]  /*45f0*/  FMUL R12, R12, R7 ;  /* 0x000000070c0c7220 */ /* 0x000fc80000400000 */
[----:B------:R-:W-:-:S05]  /*4600*/  FFMA R12, R15, R3, R12 ;  /* 0x000000030f0c7223 */ /* 0x000fca000000000c */
[----:B------:R-:W-:-:S05]  /*4610*/  F2FP.SATFINITE.E4M3.F32.PACK_AB_MERGE_C R9, RZ, R12, RZ ;  /* 0x0000000cff09723e */ /* 0x000fca00048070ff */
[----:B------:R0:W-:Y:S01]  /*4620*/  @!P2 STG.E.U8 desc[UR16][R10.64+0x38], R9 ;  /* 0x000038090a00a986 */ /* 0x0001e2000c101110 */
[----:B------:R-:W-:Y:S05]  /*4630*/  @P1 BRA `(.L_x_103) ;  /* 0x0000000000041947 */ /* 0x000fea0003800000 */
[----:B------:R1:W5:Y:S02]  /*4640*/  LDG.E.U8 R8, desc[UR16][R22.64+0x39] ;  /* 0x0000391016087981 */ /* 0x000364000c1e1100 */
.L_x_103:
[----:B------:R-:W-:Y:S05]  /*4650*/  BSYNC B1 ;  /* 0x0000000000017941 */ /* 0x000fea0003800000 */
.L_x_102:
[----:B------:R-:W-:Y:S05]  /*4660*/  @P1 BRA `(.L_x_104) ;  /* 0x0000000800601947 */ /* 0x000fea0003800000 */
[----:B-----5:R-:W-:-:S04]  /*4670*/  LOP3.LUT R8, R8, 0xff, RZ, 0xc0, !PT ;  /* 0x000000ff08087812 */ /* 0x020fc800078ec0ff */
[----:B------:R-:W-:-:S05]  /*4680*/  F2FP.F16.E4M3.UNPACK_B R8, R8 ;  /* 0x00000008ff08723e */ /* 0x000fca00020006ff */
[----:B------:R-:W-:-:S05]  /*4690*/  HADD2.F32 R8, -RZ, R8.H0_H0 ;  /* 0x20000008ff087230 */ /* 0x000fca0000004100 */
[----:B0-----:R-:W-:-:S04]  /*46a0*/  FMUL R9, R8, R7 ;  /* 0x0000000708097220 */ /* 0x001fc80000400000 */
[----:B------:R-:W-:-:S05]  /*46b0*/  FFMA R9, R14, R3, R9 ;  /* 0x000000030e097223 */ /* 0x000fca0000000009 */
[----:B------:R-:W-:-:S05]  /*46c0*/  F2FP.SATFINITE.E4M3.F32.PACK_AB_MERGE_C R9, RZ, R9, RZ ;  /* 0x00000009ff09723e */ /* 0x000fca00048070ff */
[----:B------:R0:W-:Y:S01]  /*46d0*/  STG.E.U8 desc[UR16][R10.64+0x39], R9 ;  /* 0x000039090a007986 */ /* 0x0001e2000c101110 */
[----:B------:R-:W-:Y:S05]  /*46e0*/  BRA `(.L_x_104) ;  /* 0x0000000800407947 */ /* 0x000fea0003800000 */
.L_x_39:
[----:B------:R-:W-:Y:S01]  /*46f0*/  ISETP.GE.AND P1, PT, R26, 0x2, PT ;  /* 0x000000021a00780c */ /* 0x000fe20003f26270 */
[-C--:B--2---:R-:W-:Y:S01]  /*4700*/  FMUL R80, R80, R3.reuse ;  /* 0x0000000350507220 */ /* 0x084fe20000400000 */
[----:B------:R-:W-:Y:S01]  /*4710*/  ISETP.GE.AND P3, PT, R26, 0x1, PT ;  /* 0x000000011a00780c */ /* 0x000fe20003f66270 */
[-C--:B------:R-:W-:Y:S01]  /*4720*/  FMUL R79, R79, R3.reuse ;  /* 0x000000034f4f7220 */ /* 0x080fe20000400000 */
[----:B------:R-:W-:Y:S01]  /*4730*/  ISETP.LT.OR P5, PT, R25, 0x1, !P1 ;  /* 0x000000011900780c */ /* 0x000fe20004fa1670 */
[-C--:B------:R-:W-:Y:S01]  /*4740*/  FMUL R77, R77, R3.reuse ;  /* 0x000000034d4d7220 */ /* 0x080fe20000400000 */
[C---:B------:R-:W-:Y:S01]  /*4750*/  ISETP.LT.OR P2, PT, R25.reuse, 0x1, !P3 ;  /* 0x000000011900780c */ /* 0x040fe20005f41670 */
[-C--:B------:R-:W-:Y:S01]  /*4760*/  FMUL R78, R78, R3.reuse ;  /* 0x000000034e4e7220 */ /* 0x080fe20000400000 */
[----:B------:R-:W-:Y:S01]  /*4770*/  ISETP.LT.OR P3, PT, R25, 0x9, !P3 ;  /* 0x000000091900780c */ /* 0x000fe20005f61670 */
[-C--:B------:R-:W-:Y:S01]  /*4780*/  FMUL R75, R75, R3.reuse ;  /* 0x000000034b4b7220 */ /* 0x080fe20000400000 */
[----:B------:R-:W-:Y:S01]  /*4790*/  F2FP.SATFINITE.E4M3.F32.PACK_AB_MERGE_C R13, RZ, R80, RZ ;  /* 0x00000050ff0d723e */ /* 0x000fe200048070ff */
[----:B------:R-:W-:Y:S01]  /*47a0*/  FMUL R76, R76, R3 ;  /* 0x000000034c4c7220 */ /* 0x000fe20000400000 */
[----:B------:R-:W-:Y:S01]  /*47b0*/  F2FP.SATFINITE.E4M3.F32.PACK_AB_MERGE_C R79, RZ, R79, RZ ;  /* 0x0000004fff4f723e */ /* 0x000fe200048070ff */
[----:B------:R-:W-:Y:S01]  /*47c0*/  FMUL R73, R73, R3 ;  /* 0x0000000349497220 */ /* 0x000fe20000400000 */
[----:B------:R-:W-:Y:S01]  /*47d0*/  F2FP.SATFINITE.E4M3.F32.PACK_AB_MERGE_C R77, RZ, R77, RZ ;  /* 0x0000004dff4d723e */ /* 0x000fe200048070ff */
[-C--:B------:R-:W-:Y:S01]  /*47e0*/  FMUL R74, R74, R3.reuse ;  /* 0x000000034a4a7220 */ /* 0x080fe20000400000 */
[C---:B------:R-:W-:Y:S01]  /*47f0*/  ISETP.LT.OR P1, PT, R25.reuse, 0x9, !P1 ;  /* 0x000000091900780c */ /* 0x040fe20004f21670 */
[----:B------:R0:W-:Y:S01]  /*4800*/  @!P5 STG.E.U8 desc[UR16][R8.64+0x1], R13 ;  /* 0x0000010d0800d986 */ /* 0x0001e2000c101110 */
[----:B------:R-:W-:Y:S01]  /*4810*/  ISETP.GE.AND P5, PT, R26, 0x9, PT ;  /* 0x000000091a00780c */ /* 0x000fe20003fa6270 */
[----:B------:R-:W-:Y:S01]  /*4820*/  FMUL R72, R72, R3 ;  /* 0x0000000348487220 */ /* 0x000fe20000400000 */
[----:B------:R-:W-:Y:S01]  /*4830*/  F2FP.SATFINITE.E4M3.F32.PACK_AB_MERGE_C R75, RZ, R75, RZ ;  /* 0x0000004bff4b723e */ /* 0x000fe200048070ff */
[----:B------:R-:W-:Y:S01]  /*4840*/  @!P2 STG.E.U8 desc[UR16][R8.64], R79 ;  /* 0x0000004f0800a986 */ /* 0x000fe2000c101110 */
[----:B------:R-:W-:Y:S01]  /*4850*/  ISETP.GE.AND P2, PT, R26, 0xa, PT ;  /* 0x0000000a1a00780c */ /* 0x000fe20003f46270 */
[-C--:B------:R-:W-:Y:S01]  /*4860*/  FMUL R70, R70, R3.reuse ;  /* 0x0000000346467220 */ /* 0x080fe20000400000 */
[----:B------:R-:W-:Y:S01]  /*4870*/  F2FP.SATFINITE.E4M3.F32.PACK_AB_MERGE_C R23, RZ, R76, RZ ;  /* 0x0000004cff17723e */ /* 0x000fe200048070ff */
[----:B------:R-:W-:Y:S01]  /*4880*/  @!P3 STG.E.U8 desc[UR16][R10.64], R77 ;  /* 0x0000004d0a00b986 */ /* 0x000fe2000c101110 */
[----:B------:R-:W-:Y:S01]  /*4890*/  ISETP.LT.OR P3, PT, R25, 0x1, !P5 ;  /* 0x000000011900780c */ /* 0x000fe20006f61670 */
[-C--:B------:R-:W-:Y:S01]  /*48a0*/  FMUL R69, R69, R3.reuse ;  /* 0x0000000345457220 */ /* 0x080fe20000400000 */
[C---:B------:R-:W-:Y:S01]  /*48b0*/  ISETP.LT.OR P6, PT, R25.reuse, 0x1, !P2 ;  /* 0x000000011900780c */ /* 0x040fe200057c1670 */
[-C--:B------:R-:W-:Y:S01]  /*48c0*/  FMUL R68, R68, R3.reuse ;  /* 0x0000000344447220 */ /* 0x080fe20000400000 */
[----:B------:R-:W-:Y:S01]  /*48d0*/  ISETP.LT.OR P5, PT, R25, 0x9, !P5 ;  /* 0x000000091900780c */ /* 0x000fe20006fa1670 */
[-C--:B------:R-:W-:Y:S01]  /*48e0*/  FMUL R67, R67, R3.reuse ;  /* 0x0000000343437220 */ /* 0x080fe20000400000 */
[----:B0-----:R-:W-:Y:S01]  /*48f0*/  F2FP.SATFINITE.E4M3.F32.PACK_AB_MERGE_C R13, RZ, R78, RZ ;  /* 0x0000004eff0d723e */ /* 0x001fe200048070ff */
[----:B------:R-:W-:Y:S01]  /*4900*/  FMUL R66, R66, R3 ;  /* 0x0000000342427220 */ /* 0x000fe20000400000 */
[----:B------:R-:W-:Y:S01]  /*4910*/  F2FP.SATFINITE.E4M3.F32.PACK_AB_MERGE_C R73, RZ, R73, RZ ;  /* 0x00000049ff49723e */ /* 0x000fe200048070ff */
[-C--:B------:R-:W-:Y:S01]  /*4920*/  FMUL R65, R65, R3.reuse ;  /* 0x0000000341417220 */ /* 0x080fe20000400000 */
[C---:B------:R-:W-:Y:S01]  /*4930*/  ISETP.LT.OR P2, PT, R25.reuse, 0x9, !P2 ;  /* 0x000000091900780c */ /* 0x040fe20005741670 */
[----:B------:R0:W-:Y:S01]  /*4940*/  @!P1 STG.E.U8 desc[UR16][R10.64+0x1], R13 ;  /* 0x0000010d0a009986 */ /* 0x0001e2000c101110 */
[----:B------:R-:W-:Y:S01]  /*4950*/  ISETP.GE.AND P1, PT, R26, 0x12, PT ;  /* 0x000000121a00780c */ /* 0x000fe20003f26270 */
[-C--:B------:R-:W-:Y:S01]  /*4960*/  FMUL R64, R64, R3.reuse ;  /* 0x0000000340407220 */ /* 0x080fe20000400000 */
[----:B------:R-:W-:Y:S01]  /*4970*/  F2FP.SATFINITE.E4M3.F32.PACK_AB_MERGE_C R27, RZ, R70, RZ ;  /* 0x00000046ff1b723e */ /* 0x000fe200048070ff */
[----:B------:R-:W-:Y:S01]  /*4980*/  @!P3 STG.E.U8 desc[UR16][R8.64+0x8], R75 ;  /* 0x0000084b0800b986 */ /* 0x000fe2000c101110 */
[----:B------:R-:W-:Y:S01]  /*4990*/  ISETP.GE.AND P3, PT, R26, 0x11, PT ;  /* 0x000000111a00780c */ /* 0x000fe20003f66270 */
[----:B------:R-:W-:Y:S01]  /*49a0*/  FMUL R62, R62, R3 ;  /* 0x000000033e3e7220 */ /* 0x000fe20000400000 */
[----:B------:R-:W-:Y:S01]  /*49b0*/  F2FP.SATFINITE.E4M3.F32.PACK_AB_MERGE_C R69, RZ, R69, RZ ;  /* 0x00000045ff45723e */ /* 0x000fe200048070ff */
[----:B------:R1:W-:Y:S01]  /*49c0*/  @!P6 STG.E.U8 desc[UR16][R8.64+0x9], R23 ;  /* 0x000009170800e986 */ /* 0x0003e2000c101110 */
[----:B------:R-:W-:Y:S01]  /*49d0*/  ISETP.LT.OR P6, PT, R25, 0x1, !P1 ;  /* 0x000000011900780c */ /* 0x000fe20004fc1670 */
[-C--:B------:R-:W-:Y:S01]  /*49e0*/  FMUL R63, R63, R3.reuse ;  /* 0x000000033f3f7220 */ /* 0x080fe20000400000 */
[C---:B------:R-:W-:Y:S01]  /*49f0*/  ISETP.LT.OR P1, PT, R25.reuse, 0x9, !P1 ;  /* 0x000000091900780c */ /* 0x040fe20004f21670 */
[----:B------:R-:W-:Y:S01]  /*4a00*/  @!P5 STG.E.U8 desc[UR16][R10.64+0x8], R73 ;  /* 0x000008490a00d986 */ /* 0x000fe2000c101110 */
[----:B------:R-:W-:Y:S01]  /*4a10*/  ISETP.LT.OR P5, PT, R25, 0x1, !P3 ;  /* 0x000000011900780c */ /* 0x000fe20005fa1670 */
[-C--:B------:R-:W-:Y:S01]  /*4a20*/  FMUL R61, R61, R3.reuse ;  /* 0x000000033d3d7220 */ /* 0x080fe20000400000 */
[----:B------:R-:W-:Y:S01]  /*4a30*/  ISETP.LT.OR P3, PT, R25, 0x9, !P3 ;  /* 0x000000091900780c */ /* 0x000fe20005f61670 */
[-C--:B------:R-:W-:Y:S01]  /*4a40*/  FMUL R60, R60, R3.reuse ;  /* 0x000000033c3c7220 */ /* 0x080fe20000400000 */
[----:B0-----:R-:W-:Y:S01]  /*4a50*/  F2FP.SATFINITE.E4M3.F32.PACK_AB_MERGE_C R13, RZ, R74, RZ ;  /* 0x0000004aff0d723e */ /* 0x001fe200048070ff */
[----:B------:R-:W-:Y:S01]  /*4a60*/  FMUL R58, R58, R3 ;  /* 0x000000033a3a7220 */ /* 0x000fe20000400000 */
[----:B------:R-:W-:Y:S01]  /*4a70*/  F2FP.SATFINITE.E4M3.F32.PACK_AB_MERGE_C R67, RZ, R67, RZ ;  /* 0x00000043ff43723e */ /* 0x000fe200048070ff */
[-C--:B------:R-:W-:Y:S01]  /*4a80*/  FMUL R59, R59, R3.reuse ;  /* 0x000000033b3b7220 */ /* 0x080fe20000400000 */
[----:B-1----:R-:W-:Y:S01]  /*4a90*/  F2FP.SATFINITE.E4M3.F32.PACK_AB_MERGE_C R23, RZ, R72, RZ ;  /* 0x00000048ff17723e */ /* 0x002fe200048070ff */
[----:B------:R0:W-:Y:S01]  /*4aa0*/  @!P2 STG.E.U8 desc[UR16][R10.64+0x9], R13 ;  /* 0x0000090d0a00a986 */ /* 0x0001e2000c101110 */
[C---:B------:R-:W-:Y:S01]  /*4ab0*/  ISETP.GE.AND P2, PT, R26.reuse, 0x1a, PT ;  /* 0x0000001a1a00780c */ /* 0x040fe20003f46270 */
[----:B------:R-:W-:Y:S01]  /*4ac0*/  FMUL R57, R57, R3 ;  /* 0x0000000339397220 */ /* 0x000fe20000400000 */
[----:B------:R-:W-:Y:S01]  /*4ad0*/  F2FP.SATFINITE.E4M3.F32.PACK_AB_MERGE_C R65, RZ, R65, RZ ;  /* 0x00000041ff41723e */ /* 0x000fe200048070ff */
[----:B------:R1:W-:Y:S01]  /*4ae0*/  @!P5 STG.E.U8 desc[UR16][R8.64+0x10], R23 ;  /* 0x000010170800d986 */ /* 0x0003e2000c101110 */
[----:B------:R-:W-:Y:S01]  /*4af0*/  ISETP.GE.AND P5, PT, R26, 0x19, PT ;  /* 0x000000191a00780c */ /* 0x000fe20003fa6270 */
[----:B------:R-:W-:Y:S01]  /*4b00*/  FMUL R56, R56, R3 ;  /* 0x0000000338387220 */ /* 0x000fe20000400000 */
[----:B------:R-:W-:Y:S01]  /*4b10*/  F2FP.SATFINITE.E4M3.F32.PACK_AB_MERGE_C R63, RZ, R63, RZ ;  /* 0x0000003fff3f723e */ /* 0x000fe200048070ff */
[----:B------:R-:W-:Y:S01]  /*4b20*/  @!P6 STG.E.U8 desc[UR16][R8.64+0x11], R27 ;  /* 0x0000111b0800e986 */ /* 0x000fe2000c101110 */
[----:B------:R-:W-:Y:S01]  /*4b30*/  ISETP.LT.OR P6, PT, R25, 0x1, !P2 ;  /* 0x000000011900780c */ /* 0x000fe200057c1670 */
[-C--:B------:R-:W-:Y:S01]  /*4b40*/  FMUL R21, R21, R3.reuse ;  /* 0x0000000315157220 */ /* 0x080fe20000400000 */
[C---:B------:R-:W-:Y:S01]  /*4b50*/  ISETP.LT.OR P2, PT, R25.reuse, 0x9, !P2 ;  /* 0x000000091900780c */ /* 0x040fe20005741670 */
[----:B------:R-:W-:Y:S01]  /*4b60*/  @!P3 STG.E.U8 desc[UR16][R10.64+0x10], R69 ;  /* 0x000010450a00b986 */ /* 0x000fe2000c101110 */
[C---:B------:R-:W-:Y:S01]  /*4b70*/  ISETP.LT.OR P3, PT, R25.reuse, 0x1, !P5 ;  /* 0x000000011900780c */ /* 0x040fe20006f61670 */
[-C--:B------:R-:W-:Y:S01]  /*4b80*/  FMUL R20, R20, R3.reuse ;  /* 0x0000000314147220 */ /* 0x080fe20000400000 */
[----:B------:R-:W-:Y:S01]  /*4b90*/  ISETP.LT.OR P5, PT, R25, 0x9, !P5 ;  /* 0x000000091900780c */ /* 0x000fe20006fa1670 */
[-C--:B------:R-:W-:Y:S01]  /*4ba0*/  FMUL R19, R19, R3.reuse ;  /* 0x0000000313137220 */ /* 0x080fe20000400000 */
[----:B0-----:R-:W-:Y:S01]  /*4bb0*/  F2FP.SATFINITE.E4M3.F32.PACK_AB_MERGE_C R13, RZ, R68, RZ ;  /* 0x00000044ff0d723e */ /* 0x001fe200048070ff */
[-C--:B------:R-:W-:Y:S01]  /*4bc0*/  FMUL R18, R18, R3.reuse ;  /* 0x0000000312127220 */ /* 0x080fe20000400000 */
[----:B-1----:R-:W-:Y:S01]  /*4bd0*/  F2FP.SATFINITE.E4M3.F32.PACK_AB_MERGE_C R23, RZ, R66, RZ ;  /* 0x00000042ff17723e */ /* 0x002fe200048070ff */
[----:B------:R-:W-:Y:S01]  /*4be0*/  FMUL R17, R17, R3 ;  /* 0x0000000311117220 */ /* 0x000fe20000400000 */
[----:B------:R-:W-:Y:S01]  /*4bf0*/  F2FP.SATFINITE.E4M3.F32.PACK_AB_MERGE_C R61, RZ, R61, RZ ;  /* 0x0000003dff3d723e */ /* 0x000fe200048070ff */
[----:B------:R0:W-:Y:S01]  /*4c00*/  @!P1 STG.E.U8 desc[UR16][R10.64+0x11], R13 ;  /* 0x0000110d0a009986 */ /* 0x0001e2000c101110 */
[----:B------:R-:W-:Y:S01]  /*4c10*/  ISETP.GE.AND P1, PT, R26, 0x22, PT ;  /* 0x000000221a00780c */ /* 0x000fe20003f26270 */
[----:B------:R-:W-:Y:S01]  /*4c20*/  FMUL R16, R16, R3 ;  /* 0x0000000310107220 */ /* 0x000fe20000400000 */
[----:B------:R-:W-:Y:S01]  /*4c30*/  F2FP.SATFINITE.E4M3.F32.PACK_AB_MERGE_C R59, RZ, R59, RZ ;  /* 0x0000003bff3b723e */ /* 0x000fe200048070ff */
[----:B------:R-:W-:Y:S01]  /*4c40*/  @!P3 STG.E.U8 desc[UR16][R8.64+0x18], R67 ;  /* 0x000018430800b986 */ /* 0x000fe2000c101110 */
[----:B------:R-:W-:Y:S01]  /*4c50*/  ISETP.GE.AND P3, PT, R26, 0x21, PT ;  /* 0x000000211a00780c */ /* 0x000fe20003f66270 */
[----:B------:R-:W-:Y:S01]  /*4c60*/  FMUL R15, R15, R3 ;  /* 0x000000030f0f7220 */ /* 0x000fe20000400000 */
[----:B------:R-:W-:Y:S01]  /*4c70*/  F2FP.SATFINITE.E4M3.F32.PACK_AB_MERGE_C R57, RZ, R57, RZ ;  /* 0x00000039ff39723e */ /* 0x000fe200048070ff */
[----:B------:R1:W-:Y:S01]  /*4c80*/  @!P6 STG.E.U8 desc[UR16][R8.64+0x19], R23 ;  /* 0x000019170800e986 */ /* 0x0003e2000c101110 */
[C---:B------:R-:W-:Y:S01]  /*4c90*/  ISETP.LT.OR P6, PT, R25.reuse, 0x1, !P3 ;  /* 0x000000011900780c */ /* 0x040fe20005fc1670 */
[----:B------:R-:W-:Y:S01]  /*4ca0*/  FMUL R14, R14, R3 ;  /* 0x000000030e0e7220 */ /* 0x000fe20000400000 */
[C---:B------:R-:W-:Y:S01]  /*4cb0*/  ISETP.LT.OR P3, PT, R25.reuse, 0x9, !P3 ;  /* 0x000000091900780c */ /* 0x040fe20005f61670 */
[----:B------:R-:W-:Y:S01]  /*4cc0*/  @!P5 STG.E.U8 desc[UR16][R10.64+0x18], R65 ;  /* 0x000018410a00d986 */ /* 0x000fe2000c101110 */
[----:B------:R-:W-:-:S02]  /*4cd0*/  ISETP.LT.OR P5, PT, R25, 0x1, !P1 ;  /* 0x000000011900780c */ /* 0x000fc40004fa1670 */
[----:B0-----:R-:W-:Y:S02]  /*4ce0*/  F2FP.SATFINITE.E4M3.F32.PACK_AB_MERGE_C R13, RZ, R64, RZ ;  /* 0x00000040ff0d723e */ /* 0x001fe400048070ff */
[----:B------:R-:W-:Y:S02]  /*4cf0*/  ISETP.LT.OR P1, PT, R25, 0x9, !P1 ;  /* 0x000000091900780c */ /* 0x000fe40004f21670 */
[----:B------:R-:W-:Y:S01]  /*4d00*/  F2FP.SATFINITE.E4M3.F32.PACK_AB_MERGE_C R21, RZ, R21, RZ ;  /* 0x00000015ff15723e */ /* 0x000fe200048070ff */
[----:B------:R0:W-:Y:S01]  /*4d10*/  @!P2 STG.E.U8 desc[UR16][R10.64+0x19], R13 ;  /* 0x0000190d0a00a986 */ /* 0x0001e2000c101110 */
[----:B-1----:R-:W-:Y:S02]  /*4d20*/  F2FP.SATFINITE.E4M3.F32.PACK_AB_MERGE_C R23, RZ, R62, RZ ;  /* 0x0000003eff17723e */ /* 0x002fe400048070ff */
[----:B------:R-:W-:Y:S01]  /*4d30*/  ISETP.GE.AND P2, PT, R26, 0x2a, PT ;  /* 0x0000002a1a00780c */ /* 0x000fe20003f46270 */
[----:B------:R-:W-:Y:S01]  /*4d40*/  @!P6 STG.E.U8 desc[UR16][R8.64+0x20], R63 ;  /* 0x0000203f0800e986 */ /* 0x000fe2000c101110 */
[----:B------:R-:W-:-:S02]  /*4d50*/  F2FP.SATFINITE.E4M3.F32.PACK_AB_MERGE_C R19, RZ, R19, RZ ;  /* 0x00000013ff13723e */ /* 0x000fc400048070ff */
[----:B------:R-:W-:Y:S01]  /*4d60*/  F2FP.SATFINITE.E4M3.F32.PACK_AB_MERGE_C R17, RZ, R17, RZ ;  /* 0x00000011ff11723e */ /* 0x000fe200048070ff */
[----:B------:R1:W-:Y:S01]  /*4d70*/  @!P5 STG.E.U8 desc[UR16][R8.64+0x21], R23 ;  /* 0x000021170800d986 */ /* 0x0003e2000c101110 */
[----:B------:R-:W-:Y:S02]  /*4d80*/  ISETP.GE.AND P5, PT, R26, 0x29, PT ;  /* 0x000000291a00780c */ /* 0x000fe40003fa6270 */
[----:B------:R-:W-:Y:S01]  /*4d90*/  F2FP.SATFINITE.E4M3.F32.PACK_AB_MERGE_C R15, RZ, R15, RZ ;  /* 0x0000000fff0f723e */ /* 0x000fe200048070ff */
[----:B------:R-:W-:Y:S01]  /*4da0*/  @!P3 STG.E.U8 desc[UR16][R10.64+0x20], R61 ;  /* 0x0000203d0a00b986 */ /* 0x000fe2000c101110 */
[C---:B------:R-:W-:Y:S02]  /*4db0*/  ISETP.LT.OR P3, PT, R25.reuse, 0x1, !P2 ;  /* 0x000000011900780c */ /* 0x040fe40005761670 */
[C---:B------:R-:W-:Y:S02]  /*4dc0*/  ISETP.LT.OR P6, PT, R25.reuse, 0x1, !P5 ;  /* 0x000000011900780c */ /* 0x040fe40006fc1670 */
[----:B------:R-:W-:-:S02]  /*4dd0*/  ISETP.LT.OR P5, PT, R25, 0x9, !P5 ;  /* 0x000000091900780c */ /* 0x000fc40006fa1670 */
[----:B0-----:R-:W-:Y:S02]  /*4de0*/  F2FP.SATFINITE.E4M3.F32.PACK_AB_MERGE_C R13, RZ, R60, RZ ;  /* 0x0000003cff0d723e */ /* 0x001fe400048070ff */
[----:B-1----:R-:W-:Y:S02]  /*4df0*/  F2FP.SATFINITE.E4M3.F32.PACK_AB_MERGE_C R23, RZ, R58, RZ ;  /* 0x0000003aff17723e */ /* 0x002fe400048070ff */
[----:B------:R-:W-:Y:S01]  /*4e00*/  ISETP.LT.OR P2, PT, R25, 0x9, !P2 ;  /* 0x000000091900780c */ /* 0x000fe20005741670 */
[----:B------:R0:W-:Y:S01]  /*4e10*/  @!P1 STG.E.U8 desc[UR16][R10.64+0x21], R13 ;  /* 0x0000210d0a009986 */ /* 0x0001e2000c101110 */
[----:B------:R-:W-:-:S03]  /*4e20*/  ISETP.GE.AND P1, PT, R26, 0x31, PT ;  /* 0x000000311a00780c */ /* 0x000fc60003f26270 */
[----:B------:R1:W-:Y:S01]  /*4e30*/  @!P3 STG.E.U8 desc[UR16][R8.64+0x29], R23 ;  /* 0x000029170800b986 */ /* 0x0003e2000c101110 */
[----:B------:R-:W-:-:S03]  /*4e40*/  ISETP.GE.AND P3, PT, R26, 0x32, PT ;  /* 0x000000321a00780c */ /* 0x000fc60003f66270 */
[----:B------:R-:W-:Y:S01]  /*4e50*/  @!P6 STG.E.U8 desc[UR16][R8.64+0x28], R59 ;  /* 0x0000283b0800e986 */ /* 0x000fe2000c101110 */
[C---:B------:R-:W-:Y:S02]  /*4e60*/  ISETP.LT.OR P6, PT, R25.reuse, 0x1, !P1 ;  /* 0x000000011900780c */ /* 0x040fe40004fc1670 */
[C---:B------:R-:W-:Y:S01]  /*4e70*/  ISETP.LT.OR P1, PT, R25.reuse, 0x9, !P1 ;  /* 0x000000091900780c */ /* 0x040fe20004f21670 */
[----:B------:R-:W-:Y:S01]  /*4e80*/  @!P5 STG.E.U8 desc[UR16][R10.64+0x28], R57 ;  /* 0x000028390a00d986 */ /* 0x000fe2000c101110 */
[C---:B------:R-:W-:Y:S02]  /*4e90*/  ISETP.LT.OR P5, PT, R25.reuse, 0x1, !P3 ;  /* 0x000000011900780c */ /* 0x040fe40005fa1670 */
        /* <DEDUP_REMOVED lines=10> */
[----:B------:R2:W-:Y:S01]  /*4f40*/  @!P1 STG.E.U8 desc[UR16][R10.64+0x30], R19 ;  /* 0x000030130a009986 */ /* 0x0005e2000c101110 */
[C---:B------:R-:W-:Y:S02]  /*4f50*/  ISETP.LT.OR P1, PT, R25.reuse, 0x1, !P2 ;  /* 0x000000011900780c */ /* 0x040fe40005721670 */
[----:B------:R-:W-:Y:S02]  /*4f60*/  ISETP.LT.OR P2, PT, R25, 0x9, !P2 ;  /* 0x000000091900780c */ /* 0x000fe40005741670 */
[----:B0-----:R-:W-:Y:S02]  /*4f70*/  F2FP.SATFINITE.E4M3.F32.PACK_AB_MERGE_C R13, RZ, R18, RZ ;  /* 0x00000012ff0d723e */ /* 0x001fe400048070ff */
[----:B-1----:R-:W-:-:S03]  /*4f80*/  F2FP.SATFINITE.E4M3.F32.PACK_AB_MERGE_C R21, RZ, R14, RZ ;  /* 0x0000000eff15723e */ /* 0x002fc600048070ff */
[----:B------:R0:W-:Y:S01]  /*4f90*/  @!P3 STG.E.U8 desc[UR16][R10.64+0x31], R13 ;  /* 0x0000310d0a00b986 */ /* 0x0001e2000c101110 */
[----:B--2---:R-:W-:-:S03]  /*4fa0*/  F2FP.SATFINITE.E4M3.F32.PACK_AB_MERGE_C R19, RZ, R16, RZ ;  /* 0x00000010ff13723e */ /* 0x004fc600048070ff */
[----:B------:R0:W-:Y:S04]  /*4fb0*/  @!P1 STG.E.U8 desc[UR16][R8.64+0x38], R17 ;  /* 0x0000381108009986 */ /* 0x0001e8000c101110 */
[----:B------:R0:W-:Y:S04]  /*4fc0*/  @!P5 STG.E.U8 desc[UR16][R8.64+0x39], R19 ;  /* 0x000039130800d986 */ /* 0x0001e8000c101110 */
[----:B------:R0:W-:Y:S04]  /*4fd0*/  @!P2 STG.E.U8 desc[UR16][R10.64+0x38], R15 ;  /* 0x0000380f0a00a986 */ /* 0x0001e8000c101110 */
[----:B------:R0:W-:Y:S02]  /*4fe0*/  @!P6 STG.E.U8 desc[UR16][R10.64+0x39], R21 ;  /* 0x000039150a00e986 */ /* 0x0001e4000c101110 */
.L_x_104:
[----:B------:R-:W-:Y:S05]  /*4ff0*/  BSYNC B0 ;  /* 0x0000000000007941 */ /* 0x000fea0003800000 */
.L_x_38:
[----:B------:R-:W-:Y:S01]  /*5000*/  ULDC UR6, c[0x0][0xc] ;  /* 0x0000030000067ab9 */ /* 0x000fe20000000800 */
[----:B------:R-:W-:Y:S01]  /*5010*/  ULDC UR7, c[0x0][0x10] ;  /* 0x0000040000077ab9 */ /* 0x000fe20000000800 */
[----:B0-----:R-:W0:Y:S01]  /*5020*/  LDC R9, c[0x0][0x14] ;  /* 0x00000500ff097b82 */ /* 0x001e220000000800 */
[----:B------:R-:W-:Y:S01]  /*5030*/  UIMAD.WIDE.U32 UR6, UR6, UR7, URZ ;  /* 0x00000007060672a5 */ /* 0x000fe2000f8e003f */
[----:B-----5:R-:W-:Y:S01]  /*5040*/  PRMT R8, RZ, 0x7610, R8 ;  /* 0x00007610ff087816 */ /* 0x020fe20000000008 */
[----:B------:R-:W-:Y:S02]  /*5050*/  IMAD.MOV.U32 R12, RZ, RZ, -0x1 ;  /* 0xffffffffff0c7424 */ /* 0x000fe400078e00ff */
[----:B------:R-:W-:Y:S02]  /*5060*/  IMAD.MOV.U32 R71, RZ, RZ, -0x1 ;  /* 0xffffffffff477424 */ /* 0x000fe400078e00ff */
[----:B0-----:R-:W-:-:S04]  /*5070*/  IMAD.WIDE.U32 R4, R9, UR6, R4 ;  /* 0x0000000609047c25 */ /* 0x001fc8000f8e0004 */
[----:B------:R-:W-:Y:S01]  /*5080*/  IMAD R9, R9, UR7, RZ ;  /* 0x0000000709097c24 */ /* 0x000fe2000f8e02ff */
[----:B------:R-:W-:Y:S02]  /*5090*/  ULDC.64 UR6, c[0x0][0x650] ;  /* 0x0001940000067ab9 */ /* 0x000fe40000000a00 */
[----:B------:R-:W-:Y:S01]  /*50a0*/  ISETP.GE.U32.AND P1, PT, R4, UR6, PT ;  /* 0x0000000604007c0c */ /* 0x000fe2000bf26070 */
[----:B------:R-:W-:-:S05]  /*50b0*/  IMAD.IADD R5, R5, 0x1, R9 ;  /* 0x0000000105057824 */ /* 0x000fca00078e0209 */
[----:B------:R-:W-:-:S13]  /*50c0*/  ISETP.GE.U32.AND.EX P1, PT, R5, UR7, PT, P1 ;  /* 0x0000000705007c0c */ /* 0x000fda000bf26110 */
[----:B------:R-:W-:Y:S05]  /*50d0*/  @P1 BRA `(.L_x_105) ;  /* 0x0000000400601947 */ /* 0x000fea0003800000 */
[----:B------:R-:W0:Y:S01]  /*50e0*/  S2R R20, SR_CTAID.X ;  /* 0x0000000000147919 */ /* 0x000e220000002500 */
[----:B------:R-:W5:Y:S01]  /*50f0*/  LDC.64 R14, c[0x0][0x628] ;  /* 0x00018a00ff0e7b82 */ /* 0x000f620000000a00 */
[----:B------:R-:W-:Y:S01]  /*5100*/  ULDC UR6, c[0x0][0x150] ;  /* 0x0000540000067ab9 */ /* 0x000fe20000000800 */
[----:B------:R-:W-:Y:S01]  /*5110*/  IMAD.MOV.U32 R12, RZ, RZ, R4 ;  /* 0x000000ffff0c7224 */ /* 0x000fe200078e0004 */
[----:B-12-4-:R-:W1:Y:S01]  /*5120*/  S2R R22, SR_CTAID.Y ;  /* 0x0000000000167919 */ /* 0x016e620000002600 */
[----:B------:R-:W-:-:S04]  /*5130*/  IMAD.MOV.U32 R13, RZ, RZ, R5 ;  /* 0x000000ffff0d7224 */ /* 0x000fc800078e0005 */
[----:B------:R-:W2:Y:S08]  /*5140*/  LDC R23, c[0x0][0x144] ;  /* 0x00005100ff177b82 */ /* 0x000eb00000000800 */
[----:B------:R-:W4:Y:S08]  /*5150*/  LDC R16, c[0x0][0x630] ;  /* 0x00018c00ff107b82 */ /* 0x000f300000000800 */
[----:B------:R-:W1:Y:S01]  /*5160*/  LDC.64 R18, c[0x0][0x620] ;  /* 0x00018800ff127b82 */ /* 0x000e620000000a00 */
[----:B-----5:R-:W-:-:S04]  /*5170*/  ISETP.NE.U32.AND P1, PT, R14, RZ, PT ;  /* 0x000000ff0e00720c */ /* 0x020fc80003f25070 */
[----:B------:R-:W-:Y:S02]  /*5180*/  ISETP.NE.AND.EX P1, PT, R15, RZ, PT, P1 ;  /* 0x000000ff0f00720c */ /* 0x000fe40003f25310 */
[----:B0-----:R-:W-:-:S05]  /*5190*/  I2FP.F32.U32 R8, R20 ;  /* 0x0000001400087245 */ /* 0x001fca0000201000 */
[----:B------:R-:W-:-:S04]  /*51a0*/  FMUL R8, R8, UR6 ;  /* 0x0000000608087c20 */ /* 0x000fc80008400000 */
[----:B------:R0:W0:Y:S02]  /*51b0*/  F2I.U32.TRUNC.NTZ R21, R8 ;  /* 0x0000000800157305 */ /* 0x000024000020f000 */
[----:B--2-4-:R-:W-:Y:S05]  /*51c0*/  @!P1 BRA `(.L_x_106) ;  /* 0x0000000000289947 */ /* 0x014fea0003800000 */
[----:B------:R-:W2:Y:S02]  /*51d0*/  LDC R9, c[0x0][0x634] ;  /* 0x00018d00ff097b82 */ /* 0x000ea40000000800 */
[----:B--2---:R-:W-:-:S05]  /*51e0*/  IADD3 R13, P1, R4, R9, RZ ;  /* 0x00000009040d7210 */ /* 0x004fca0007f3e0ff */
[----:B------:R-:W-:-:S04]  /*51f0*/  IMAD.X R17, RZ, RZ, R5, P1 ;  /* 0x000000ffff117224 */ /* 0x000fc800008e0605 */
[----:B0-----:R-:W-:-:S04]  /*5200*/  IMAD.WIDE.U32 R8, R17, R14, RZ ;  /* 0x0000000e11087225 */ /* 0x001fc800078e00ff */
[----:B---3--:R-:W-:-:S04]  /*5210*/  IMAD.WIDE.U32 R10, P1, R13, R15, R8 ;  /* 0x0000000f0d0a7225 */ /* 0x008fc80007820008 */
[----:B------:R-:W-:-:S04]  /*5220*/  IMAD.WIDE.U32 R8, R13, R14, RZ ;  /* 0x0000000e0d087225 */ /* 0x000fc800078e00ff */
[----:B------:R-:W-:Y:S01]  /*5230*/  IMAD.X R13, RZ, RZ, RZ, P1 ;  /* 0x000000ffff0d7224 */ /* 0x000fe200008e06ff */
[----:B------:R-:W-:Y:S01]  /*5240*/  IADD3 RZ, P1, R9, R10, RZ ;  /* 0x0000000a09ff7210 */ /* 0x000fe20007f3e0ff */
[----:B------:R-:W-:-:S04]  /*5250*/  IMAD.MOV.U32 R12, RZ, RZ, R11 ;  /* 0x000000ffff0c7224 */ /* 0x000fc800078e000b */
[----:B------:R-:W-:-:S08]  /*5260*/  IMAD.WIDE.U32.X R12, R17, R15, R12, P1 ;  /* 0x0000000f110c7225 */ /* 0x000fd000008e040c */
.L_x_106:
[----:B---3--:R-:W2:Y:S01]  /*5270*/  LDC.64 R28, c[0x0][0x640] ;  /* 0x00019000ff1c7b82 */ /* 0x008ea20000000a00 */
[-C--:B------:R-:W-:Y:S01]  /*5280*/  SHF.R.U64 R71, R12, R16.reuse, R13 ;  /* 0x000000100c477219 */ /* 0x080fe2000000120d */
[----:B0-----:R-:W-:Y:S01]  /*5290*/  IMAD.MOV R21, RZ, RZ, -R21 ;  /* 0x000000ffff157224 */ /* 0x001fe200078e0a15 */
[----:B------:R-:W-:Y:S01]  /*52a0*/  SHF.R.U32.HI R8, RZ, R16, R13 ;  /* 0x00000010ff087219 */ /* 0x000fe2000001160d */
[----:B------:R-:W-:Y:S01]  /*52b0*/  ULDC UR6, c[0x0][0x154] ;  /* 0x0000550000067ab9 */ /* 0x000fe20000000800 */
[----:B------:R-:W-:Y:S01]  /*52c0*/  IADD3 R11, P1, RZ, -R71, RZ ;  /* 0x80000047ff0b7210 */ /* 0x000fe20007f3e0ff */
[----:B------:R-:W-:Y:S02]  /*52d0*/  IMAD R21, R23, R21, R20 ;  /* 0x0000001517157224 */ /* 0x000fe400078e0214 */
[----:B------:R-:W0:Y:S01]  /*52e0*/  LDC R12, c[0x0][0x618] ;  /* 0x00018600ff0c7b82 */ /* 0x000e220000000800 */
[----:B------:R-:W-:Y:S02]  /*52f0*/  IMAD.MOV.U32 R13, RZ, RZ, 0x1 ;  /* 0x00000001ff0d7424 */ /* 0x000fe400078e00ff */
[----:B------:R-:W-:-:S04]  /*5300*/  IMAD.X R9, RZ, RZ, ~R8, P1 ;  /* 0x000000ffff097224 */ /* 0x000fc800008e0e08 */
[-C--:B-1----:R-:W-:Y:S01]  /*5310*/  IMAD R10, R9, R18.reuse, RZ ;  /* 0x00000012090a7224 */ /* 0x082fe200078e02ff */
[----:B------:R-:W1:Y:S01]  /*5320*/  LDC R24, c[0x0][0x608] ;  /* 0x00018200ff187b82 */ /* 0x000e620000000800 */
[----:B------:R-:W-:-:S04]  /*5330*/  IMAD.WIDE.U32 R8, R11, R18, R4 ;  /* 0x000000120b087225 */ /* 0x000fc800078e0004 */
[----:B------:R-:W-:Y:S01]  /*5340*/  IMAD R11, R11, R19, R10 ;  /* 0x000000130b0b7224 */ /* 0x000fe200078e020a */
[----:B------:R-:W-:Y:S02]  /*5350*/  I2FP.F32.U32 R10, R22 ;  /* 0x00000016000a7245 */ /* 0x000fe40000201000 */
[----:B------:R-:W3:Y:S01]  /*5360*/  LDC R26, c[0x0][0x658] ;  /* 0x00019600ff1a7b82 */ /* 0x000ee20000000800 */
[----:B------:R-:W-:Y:S01]  /*5370*/  IMAD.IADD R9, R9, 0x1, R11 ;  /* 0x0000000109097824 */ /* 0x000fe200078e020b */
[----:B--2---:R-:W-:Y:S01]  /*5380*/  ISETP.NE.U32.AND P1, PT, R28, RZ, PT ;  /* 0x000000ff1c00720c */ /* 0x004fe20003f25070 */
[----:B------:R-:W-:Y:S01]  /*5390*/  FMUL R10, R10, UR6 ;  /* 0x000000060a0a7c20 */ /* 0x000fe20008400000 */
[----:B------:R-:W-:Y:S02]  /*53a0*/  IMAD.MOV.U32 R11, RZ, RZ, -0x1 ;  /* 0xffffffffff0b7424 */ /* 0x000fe400078e00ff */
[----:B------:R-:W-:Y:S01]  /*53b0*/  ISETP.NE.AND.EX P1, PT, R29, RZ, PT, P1 ;  /* 0x000000ff1d00720c */ /* 0x000fe20003f25310 */
[----:B------:R2:W4:Y:S01]  /*53c0*/  F2I.U32.TRUNC.NTZ R17, R10 ;  /* 0x0000000a00117305 */ /* 0x000522000020f000 */
[----:B------:R-:W2:Y:S01]  /*53d0*/  LDC R19, c[0x0][0x148] ;  /* 0x00005200ff137b82 */ /* 0x000ea20000000800 */
[----:B0-----:R-:W-:-:S02]  /*53e0*/  SHF.R.U64 R16, R8, R12, R9 ;  /* 0x0000000c08107219 */ /* 0x001fc40000001209 */
[----:B------:R-:W-:-:S05]  /*53f0*/  SHF.R.U32.HI R9, RZ, R12, R9 ;  /* 0x0000000cff097219 */ /* 0x000fca0000011609 */
[----:B------:R-:W0:Y:S01]  /*5400*/  LDC R20, c[0x0][0x600] ;  /* 0x00018000ff147b82 */ /* 0x000e220000000800 */
[-CC-:B-1----:R-:W-:Y:S02]  /*5410*/  SHF.R.U64 R14, R16, R24.reuse, R9.reuse ;  /* 0x00000018100e7219 */ /* 0x182fe40000001209 */
[----:B------:R-:W-:-:S05]  /*5420*/  SHF.R.U32.HI R9, RZ, R24, R9 ;  /* 0x00000018ff097219 */ /* 0x000fca0000011609 */
[----:B------:R-:W1:Y:S01]  /*5430*/  LDC R25, c[0x0][0x648] ;  /* 0x00019200ff197b82 */ /* 0x000e620000000800 */
[-CC-:B---3--:R-:W-:Y:S02]  /*5440*/  SHF.R.U64 R18, R14, R26.reuse, R9.reuse ;  /* 0x0000001a0e127219 */ /* 0x188fe40000001209 */
[-C--:B------:R-:W-:Y:S02]  /*5450*/  SHF.L.U32 R11, R11, R26.reuse, RZ ;  /* 0x0000001a0b0b7219 */ /* 0x080fe400000006ff */
[-C--:B------:R-:W-:Y:S01]  /*5460*/  SHF.R.U32.HI R9, RZ, R26.reuse, R9 ;  /* 0x0000001aff097219 */ /* 0x080fe20000011609 */
[----:B------:R-:W-:Y:S01]  /*5470*/  IMAD.MOV.U32 R8, RZ, RZ, R18 ;  /* 0x000000ffff087224 */ /* 0x000fe200078e0012 */
[----:B------:R-:W-:Y:S01]  /*5480*/  SHF.L.U32 R24, R13, R26, RZ ;  /* 0x0000001a0d187219 */ /* 0x000fe200000006ff */
[----:B------:R-:W3:Y:S01]  /*5490*/  LDC R27, c[0x0][0x638] ;  /* 0x00018e00ff1b7b82 */ /* 0x000ee20000000800 */
[----:B------:R-:W-:-:S07]  /*54a0*/  LOP3.LUT R23, RZ, R11, RZ, 0x33, !PT ;  /* 0x0000000bff177212 */ /* 0x000fce00078e33ff */
[----:B------:R-:W0:Y:S01]  /*54b0*/  LDC R30, c[0x0][0x610] ;  /* 0x00018400ff1e7b82 */ /* 0x000e220000000800 */
[----:B----4-:R-:W-:Y:S05]  /*54c0*/  @!P1 BRA `(.L_x_107) ;  /* 0x0000000000289947 */ /* 0x010fea0003800000 */
[----:B------:R-:W4:Y:S02]  /*54d0*/  LDC R13, c[0x0][0x64c] ;  /* 0x00019300ff0d7b82 */ /* 0x000f240000000800 */
[----:B----4-:R-:W-:-:S05]  /*54e0*/  IADD3 R13, P1, R18, R13, RZ ;  /* 0x0000000d120d7210 */ /* 0x010fca0007f3e0ff */
[----:B------:R-:W-:-:S04]  /*54f0*/  IMAD.X R15, RZ, RZ, R9, P1 ;  /* 0x000000ffff0f7224 */ /* 0x000fc800008e0609 */
[----:B------:R-:W-:-:S04]  /*5500*/  IMAD.WIDE.U32 R8, R15, R28, RZ ;  /* 0x0000001c0f087225 */ /* 0x000fc800078e00ff */
[----:B--2---:R-:W-:-:S04]  /*5510*/  IMAD.WIDE.U32 R10, P1, R13, R29, R8 ;  /* 0x0000001d0d0a7225 */ /* 0x004fc80007820008 */
[----:B------:R-:W-:-:S04]  /*5520*/  IMAD.WIDE.U32 R8, R13, R28, RZ ;  /* 0x0000001c0d087225 */ /* 0x000fc800078e00ff */
[----:B------:R-:W-:Y:S01]  /*5530*/  IMAD.X R13, RZ, RZ, RZ, P1 ;  /* 0x000000ffff0d7224 */ /* 0x000fe200008e06ff */
[----:B------:R-:W-:Y:S01]  /*5540*/  IADD3 RZ, P1, R9, R10, RZ ;  /* 0x0000000a09ff7210 */ /* 0x000fe20007f3e0ff */
[----:B------:R-:W-:-:S04]  /*5550*/  IMAD.MOV.U32 R12, RZ, RZ, R11 ;  /* 0x000000ffff0c7224 */ /* 0x000fc800078e000b */
[----:B------:R-:W-:-:S08]  /*5560*/  IMAD.WIDE.U32.X R8, R15, R29, R12, P1 ;  /* 0x0000001d0f087225 */ /* 0x000fd000008e040c */
.L_x_107:
[----:B-1----:R-:W-:Y:S01]  /*5570*/  SHF.R.U64 R8, R8, R25, R9 ;  /* 0x0000001908087219 */ /* 0x002fe20000001209 */
[----:B0-----:R-:W-:Y:S01]  /*5580*/  VIADD R13, R20, 0xffffffff ;  /* 0xffffffff140d7836 */ /* 0x001fe20000000000 */
[----:B------:R-:W-:Y:S01]  /*5590*/  LOP3.LUT R11, R14, R23, RZ, 0xc0, !PT ;  /* 0x000000170e0b7212 */ /* 0x000fe200078ec0ff */
[----:B------:R-:W-:Y:S02]  /*55a0*/  IMAD.MOV R17, RZ, RZ, -R17 ;  /* 0x000000ffff117224 */ /* 0x000fe400078e0a11 */
[----:B------:R-:W-:Y:S02]  /*55b0*/  IMAD.MOV R9, RZ, RZ, -R8 ;  /* 0x000000ffff097224 */ /* 0x000fe400078e0a08 */
[----:B------:R-:W-:Y:S01]  /*55c0*/  IMAD R24, R24, R8, R11 ;  /* 0x0000000818187224 */ /* 0x000fe200078e020b */
[----:B------:R-:W-:Y:S01]  /*55d0*/  LOP3.LUT R11, R16, R13, RZ, 0xc0, !PT ;  /* 0x0000000d100b7212 */ /* 0x000fe200078ec0ff */
[----:B--2---:R-:W-:Y:S02]  /*55e0*/  @P4 IMAD R21, R19, R17, R22 ;  /* 0x0000001113154224 */ /* 0x004fe400078e0216 */
[----:B---3--:R-:W-:-:S02]  /*55f0*/  IMAD R8, R9, R27, R18 ;  /* 0x0000001b09087224 */ /* 0x008fc400078e0212 */
[----:B------:R-:W-:Y:S02]  /*5600*/  IMAD R24, R24, R30, R21 ;  /* 0x0000001e18187224 */ /* 0x000fe400078e0215 */
[----:B------:R-:W-:Y:S02]  /*5610*/  IMAD R9, R8, R20, R11 ;  /* 0x0000001408097224 */ /* 0x000fe400078e020b */
[----:B------:R-:W-:-:S03]  /*5620*/  IMAD.MOV.U32 R10, RZ, RZ, 0x1 ;  /* 0x00000001ff0a7424 */ /* 0x000fc600078e00ff */
[----:B------:R-:W-:Y:S02]  /*5630*/  SEL R12, R9, R24, !P4 ;  /* 0x00000018090c7207 */ /* 0x000fe40006000000 */
[----:B------:R-:W-:Y:S02]  /*5640*/  PRMT R8, R10, 0x7610, R8 ;  /* 0x000076100a087816 */ /* 0x000fe40000000008 */
[----:B------:R-:W-:-:S07]  /*5650*/  SEL R24, R24, R9, !P4 ;  /* 0x0000000918187207 */ /* 0x000fce0006000000 */
.L_x_105:
[----:B------:R-:W-:Y:S01]  /*5660*/  LOP3.LUT P1, RZ, R8, 0xff, RZ, 0xc0, !PT ;  /* 0x000000ff08ff7812 */ /* 0x000fe2000782c0ff */
[----:B---3--:R-:W-:-:S12]  /*5670*/  IMAD.MOV.U32 R11, RZ, RZ, R24 ;  /* 0x000000ffff0b7224 */ /* 0x008fd800078e0018 */
[----:B------:R-:W-:Y:S05]  /*5680*/  @P1 BRA `(.L_x_108) ;  /* 0xffffffb800e01947 */ /* 0x000fea000383ffff */
[----:B------:R-:W-:Y:S05]  /*5690*/  EXIT ;  /* 0x000000000000794d */ /* 0x000fea0003800000 */
.L_x_8:
[----:B0-----:R-:W-:Y:S01]  /*56a0*/  ULDC.64 UR4, c[0x0][0x650] ;  /* 0x0001940000047ab9 */ /* 0x001fe20000000a00 */
        /* <DEDUP_REMOVED lines=25> */
.L_x_110:
[----:B------:R-:W0:Y:S01]  /*5840*/  LDC.64 R28, c[0x0][0x640] ;  /* 0x00019000ff1c7b82 */ /* 0x000e220000000a00 */
[-CC-:B------:R-:W-:Y:S01]  /*5850*/  SHF.R.U64 R21, R14, R6.reuse, R15.reuse ;  /* 0x000000060e157219 */ /* 0x180fe2000000120f */
[----:B------:R-:W-:Y:S01]  /*5860*/  IMAD.MOV.U32 R26, RZ, RZ, 0x1 ;  /* 0x00000001ff1a7424 */ /* 0x000fe200078e00ff */
[----:B------:R-:W-:Y:S02]  /*5870*/  SHF.R.U32.HI R6, RZ, R6, R15 ;  /* 0x00000006ff067219 */ /* 0x000fe4000001160f */
[----:B------:R-:W-:-:S03]  /*5880*/  IADD3 R13, P0, RZ, -R21, RZ ;  /* 0x80000015ff0d7210 */ /* 0x000fc60007f1e0ff */
[----:B------:R-:W1:Y:S02]  /*5890*/  LDC R12, c[0x0][0x618] ;  /* 0x00018600ff0c7b82 */ /* 0x000e640000000800 */
[----:B------:R-:W-:-:S04]  /*58a0*/  IMAD.X R11, RZ, RZ, ~R6, P0 ;  /* 0x000000ffff0b7224 */ /* 0x000fc800000e0e06 */
[-C--:B------:R-:W-:Y:S02]  /*58b0*/  IMAD R6, R11, R22.reuse, RZ ;  /* 0x000000160b067224 */ /* 0x080fe400078e02ff */
[----:B------:R-:W2:Y:S01]  /*58c0*/  LDC R14, c[0x0][0x608] ;  /* 0x00018200ff0e7b82 */ /* 0x000ea20000000800 */
[----:B------:R-:W-:-:S04]  /*58d0*/  IMAD.WIDE.U32 R10, R13, R22, R4 ;  /* 0x000000160d0a7225 */ /* 0x000fc800078e0004 */
[----:B------:R-:W-:-:S03]  /*58e0*/  IMAD R13, R13, R23, R6 ;  /* 0x000000170d0d7224 */ /* 0x000fc600078e0206 */
[----:B------:R-:W3:Y:S01]  /*58f0*/  LDC R27, c[0x0][0x658] ;  /* 0x00019600ff1b7b82 */ /* 0x000ee20000000800 */
[----:B------:R-:W-:Y:S01]  /*5900*/  IMAD.IADD R11, R11, 0x1, R13 ;  /* 0x000000010b0b7824 */ /* 0x000fe200078e020d */
[----:B0-----:R-:W-:-:S04]  /*5910*/  ISETP.NE.U32.AND P0, PT, R28, RZ, PT ;  /* 0x000000ff1c00720c */ /* 0x001fc80003f05070 */
[----:B------:R-:W-:Y:S02]  /*5920*/  ISETP.NE.AND.EX P0, PT, R29, RZ, PT, P0 ;  /* 0x000000ff1d00720c */ /* 0x000fe40003f05300 */
[----:B------:R-:W0:Y:S01]  /*5930*/  LDC R18, c[0x0][0x600] ;  /* 0x00018000ff127b82 */ /* 0x000e220000000800 */
[-CC-:B-1----:R-:W-:Y:S01]  /*5940*/  SHF.R.U64 R16, R10, R12.reuse, R11.reuse ;  /* 0x0000000c0a107219 */ /* 0x182fe2000000120b */
[----:B------:R-:W-:Y:S01]  /*5950*/  IMAD.MOV.U32 R10, RZ, RZ, -0x1 ;  /* 0xffffffffff0a7424 */ /* 0x000fe200078e00ff */
[----:B------:R-:W-:-:S05]  /*5960*/  SHF.R.U32.HI R11, RZ, R12, R11 ;  /* 0x0000000cff0b7219 */ /* 0x000fca000001160b */
[----:B------:R-:W1:Y:S01]  /*5970*/  LDC R22, c[0x0][0x648] ;  /* 0x00019200ff167b82 */ /* 0x000e620000000800 */
[-CC-:B--2---:R-:W-:Y:S02]  /*5980*/  SHF.R.U64 R23, R16, R14.reuse, R11.reuse ;  /* 0x0000000e10177219 */ /* 0x184fe4000000120b */
[----:B------:R-:W-:-:S05]  /*5990*/  SHF.R.U32.HI R6, RZ, R14, R11 ;  /* 0x0000000eff067219 */ /* 0x000fca000001160b */
[----:B------:R-:W2:Y:S01]  /*59a0*/  LDC R24, c[0x0][0x638] ;  /* 0x00018e00ff187b82 */ /* 0x000ea20000000800 */
[-C--:B---3--:R-:W-:Y:S02]  /*59b0*/  SHF.L.U32 R10, R10, R27.reuse, RZ ;  /* 0x0000001b0a0a7219 */ /* 0x088fe400000006ff */
[-CC-:B------:R-:W-:Y:S02]  /*59c0*/  SHF.R.U64 R25, R23, R27.reuse, R6.reuse ;  /* 0x0000001b17197219 */ /* 0x180fe40000001206 */
[----:B------:R-:W-:Y:S02]  /*59d0*/  LOP3.LUT R30, RZ, R10, RZ, 0x33, !PT ;  /* 0x0000000aff1e7212 */ /* 0x000fe400078e33ff */
[----:B------:R-:W-:Y:S01]  /*59e0*/  SHF.R.U32.HI R11, RZ, R27, R6 ;  /* 0x0000001bff0b7219 */ /* 0x000fe20000011606 */
[----:B------:R-:W3:Y:S01]  /*59f0*/  LDC R31, c[0x0][0x610] ;  /* 0x00018400ff1f7b82 */ /* 0x000ee20000000800 */
[----:B------:R-:W-:Y:S01]  /*5a00*/  IMAD.MOV.U32 R10, RZ, RZ, R25 ;  /* 0x000000ffff0a7224 */ /* 0x000fe200078e0019 */
[----:B------:R-:W-:Y:S06]  /*5a10*/  @!P0 BRA `(.L_x_111) ;  /* 0x0000000000288947 */ /* 0x000fec0003800000 */
        /* <DEDUP_REMOVED lines=10> */
.L_x_111:
[----:B-1----:R-:W-:Y:S01]  /*5ac0*/  SHF.R.U64 R9, R10, R22, R11 ;  /* 0x000000160a097219 */ /* 0x002fe2000000120b */
[----:B0-----:R-:W-:Y:S01]  /*5ad0*/  VIADD R11, R18, 0xffffffff ;  /* 0xffffffff120b7836 */ /* 0x001fe20000000000 */
[----:B------:R-:W-:Y:S01]  /*5ae0*/  SHF.L.U32 R26, R26, R27, RZ ;  /* 0x0000001b1a1a7219 */ /* 0x000fe200000006ff */
[----:B------:R-:W-:Y:S01]  /*5af0*/  @P4 IMAD R7, R17, R20, R8 ;  /* 0x0000001411074224 */ /* 0x000fe200078e0208 */
[----:B------:R-:W-:Y:S01]  /*5b00*/  LOP3.LUT R6, R23, R30, RZ, 0xc0, !PT ;  /* 0x0000001e17067212 */ /* 0x000fe200078ec0ff */
[----:B------:R-:W-:-:S04]  /*5b10*/  IMAD.MOV R10, RZ, RZ, -R9 ;  /* 0x000000ffff0a7224 */ /* 0x000fc800078e0a09 */
[----:B------:R-:W-:Y:S01]  /*5b20*/  IMAD R8, R26, R9, R6 ;  /* 0x000000091a087224 */ /* 0x000fe200078e0206 */
[----:B------:R-:W-:Y:S01]  /*5b30*/  LOP3.LUT R9, R16, R11, RZ, 0xc0, !PT ;  /* 0x0000000b10097212 */ /* 0x000fe200078ec0ff */
[----:B--2---:R-:W-:Y:S02]  /*5b40*/  IMAD R6, R10, R24, R25 ;  /* 0x000000180a067224 */ /* 0x004fe400078e0219 */
[----:B---3--:R-:W-:Y:S02]  /*5b50*/  IMAD R7, R8, R31, R7 ;  /* 0x0000001f08077224 */ /* 0x008fe400078e0207 */
[----:B------:R-:W-:Y:S02]  /*5b60*/  IMAD R18, R6, R18, R9 ;  /* 0x0000001206127224 */ /* 0x000fe400078e0209 */
[----:B------:R-:W-:Y:S02]  /*5b70*/  IMAD.MOV.U32 R8, RZ, RZ, 0x1 ;  /* 0x00000001ff087424 */ /* 0x000fe400078e00ff */
[----:B------:R-:W-:Y:S01]  /*5b80*/  IMAD.MOV.U32 R16, RZ, RZ, R21 ;  /* 0x000000ffff107224 */ /* 0x000fe200078e0015 */
[----:B------:R-:W-:-:S02]  /*5b90*/  SEL R13, R18, R7, !P4 ;  /* 0x00000007120d7207 */ /* 0x000fc40006000000 */
[----:B------:R-:W-:Y:S02]  /*5ba0*/  PRMT R6, R8, 0x7610, R6 ;  /* 0x0000761008067816 */ /* 0x000fe40000000006 */
[----:B------:R-:W-:-:S07]  /*5bb0*/  SEL R18, R7, R18, !P4 ;  /* 0x0000001207127207 */ /* 0x000fce0006000000 */
.L_x_109:
[----:B------:R-:W-:-:S08]  /*5bc0*/  NOP ;  /* 0x0000000000007918 */ /* 0x000fd00000000000 */
[----:B------:R-:W0:-:S00]  /*5bd0*/  USETMAXREG.DEALLOC.CTAPOOL 0x28 ;  /* 0x00000028000079c8 */ /* 0x000e0000080e0500 */
[----:B0-----:R-:W-:-:S13]  /*5be0*/  ISETP.NE.AND P0, PT, R3, RZ, PT ;  /* 0x000000ff0300720c */ /* 0x001fda0003f05270 */
[----:B------:R-:W-:Y:S05]  /*5bf0*/  @P0 EXIT ;  /* 0x000000000000094d */ /* 0x000fea0003800000 */
[----:B------:R-:W-:Y:S01]  /*5c00*/  LOP3.LUT P0, RZ, R6, 0xff, RZ, 0xc0, !PT ;  /* 0x000000ff06ff7812 */ /* 0x000fe2000780c0ff */
[----:B------:R-:W-:Y:S02]  /*5c10*/  IMAD.MOV.U32 R3, RZ, RZ, 0x1 ;  /* 0x00000001ff037424 */ /* 0x000fe400078e00ff */
[----:B------:R-:W-:-:S10]  /*5c20*/  IMAD.MOV.U32 R17, RZ, RZ, RZ ;  /* 0x000000ffff117224 */ /* 0x000fd400078e00ff */
[----:B------:R-:W-:Y:S05]  /*5c30*/  @!P0 BRA `(.L_x_112) ;  /* 0x0000000c00348947 */ /* 0x000fea0003800000 */
[----:B------:R-:W0:Y:S01]  /*5c40*/  LDC R3, c[0x0][0x28c] ;  /* 0x0000a300ff037b82 */ /* 0x000e220000000800 */
[----:B------:R-:W-:Y:S01]  /*5c50*/  ULDC UR5, c[0x0][0x658] ;  /* 0x0001960000057ab9 */ /* 0x000fe20000000800 */
[----:B------:R-:W-:Y:S01]  /*5c60*/  UMOV UR7, 0xffffffff ;  /* 0xffffffff00077882 */ /* 0x000fe20000000000 */
[----:B------:R-:W-:Y:S01]  /*5c70*/  ULDC UR6, c[0x0][0xc] ;  /* 0x0000030000067ab9 */ /* 0x000fe20000000800 */
[----:B------:R-:W-:Y:S01]  /*5c80*/  USHF.L.U32 UR8, UR7, UR5, URZ ;  /* 0x0000000507087299 */ /* 0x000fe2000800063f */
[----:B------:R-:W-:Y:S01]  /*5c90*/  BSSY B0, `(.L_x_112) ;  /* 0x00000c7000007945 */ /* 0x000fe20003800000 */
[----:B------:R-:W-:Y:S01]  /*5ca0*/  UMOV UR9, 0x1 ;  /* 0x0000000100097882 */ /* 0x000fe20000000000 */
[----:B------:R-:W-:Y:S01]  /*5cb0*/  ULDC UR7, c[0x0][0x10] ;  /* 0x0000040000077ab9 */ /* 0x000fe20000000800 */
[----:B------:R-:W1:Y:S01]  /*5cc0*/  S2UR UR10, SR_CgaCtaId ;  /* 0x00000000000a79c3 */ /* 0x000e620000008800 */
[----:B------:R-:W-:Y:S01]  /*5cd0*/  UIMAD.WIDE.U32 UR6, UR6, UR7, URZ ;  /* 0x00000007060672a5 */ /* 0x000fe2000f8e003f */
[----:B------:R-:W-:Y:S01]  /*5ce0*/  IMAD.MOV.U32 R14, RZ, RZ, 0x1 ;  /* 0x00000001ff0e7424 */ /* 0x000fe200078e00ff */
[----:B------:R-:W-:Y:S01]  /*5cf0*/  USHF.L.U32 UR18, UR9, UR5, URZ ;  /* 0x0000000509127299 */ /* 0x000fe2000800063f */
[----:B------:R-:W-:Y:S01]  /*5d00*/  LOP3.LUT R15, R2, 0x2, RZ, 0xfc, !PT ;  /* 0x00000002020f7812 */ /* 0x000fe200078efcff */
[----:B------:R-:W-:Y:S01]  /*5d10*/  IMAD.MOV.U32 R17, RZ, RZ, RZ ;  /* 0x000000ffff117224 */ /* 0x000fe200078e00ff */
[----:B------:R-:W-:Y:S01]  /*5d20*/  ULDC UR5, c[0x0][0x14] ;  /* 0x0000050000057ab9 */ /* 0x000fe20000000800 */
[----:B------:R-:W-:Y:S01]  /*5d30*/  ULDC UR4, c[0x0][0x600] ;  /* 0x0001800000047ab9 */ /* 0x000fe20000000800 */
[----:B------:R-:W-:-:S02]  /*5d40*/  UIMAD.WIDE.U32 UR22, UR6, UR5, URZ ;  /* 0x00000005061672a5 */ /* 0x000fc4000f8e003f */
[----:B------:R-:W-:Y:S02]  /*5d50*/  UIMAD UR13, UR7, UR5, URZ ;  /* 0x00000005070d72a4 */ /* 0x000fe4000f8e023f */
[----:B------:R-:W-:Y:S02]  /*5d60*/  UIADD3 UR4, UR4, -0x1, URZ ;  /* 0xffffffff04047890 */ /* 0x000fe4000fffe03f */
[----:B------:R-:W-:Y:S01]  /*5d70*/  ULOP3.LUT UR17, URZ, UR8, URZ, 0x33, !UPT ;  /* 0x000000083f117292 */ /* 0x000fe2000f8e333f */
[----:B0-----:R-:W-:Y:S01]  /*5d80*/  VIADD R3, R3, 0x7f ;  /* 0x0000007f03037836 */ /* 0x001fe20000000000 */
[----:B------:R-:W-:Y:S01]  /*5d90*/  UIADD3 UR13, UR23, UR13, URZ ;  /* 0x0000000d170d7290 */ /* 0x000fe2000fffe03f */
[----:B------:R-:W-:-:S03]  /*5da0*/  ULDC.64 UR24, c[0x0][0x198] ;  /* 0x0000660000187ab9 */ /* 0x000fc60000000a00 */
[----:B------:R-:W-:Y:S01]  /*5db0*/  SHF.R.S32.HI R6, RZ, 0x1f, R3 ;  /* 0x0000001fff067819 */ /* 0x000fe20000011403 */
[----:B-1----:R-:W-:-:S03]  /*5dc0*/  IMAD.U32 R11, RZ, RZ, UR10 ;  /* 0x0000000aff0b7e24 */ /* 0x002fc6000f8e00ff */
[----:B------:R-:W-:Y:S01]  /*5dd0*/  LEA.HI R6, R6, R3, RZ, 0x7 ;  /* 0x0000000306067211 */ /* 0x000fe200078f38ff */
[----:B------:R-:W-:-:S03]  /*5de0*/  IMAD.MOV.U32 R3, RZ, RZ, 0x1 ;  /* 0x00000001ff037424 */ /* 0x000fc600078e00ff */
[----:B------:R-:W-:-:S05]  /*5df0*/  SHF.R.S32.HI R10, RZ, 0x7, R6 ;  /* 0x00000007ff0a7819 */ /* 0x000fca0000011406 */
[----:B------:R-:W-:-:S07]  /*5e00*/  VIADD R12, R10, 0x1 ;  /* 0x000000010a0c7836 */ /* 0x000fce0000000000 */
.L_x_123:
[----:B------:R-:W-:-:S03]  /*5e10*/  UMOV UR5, 0xffffffff ;  /* 0xffffffff00057882 */ /* 0x000fc60000000000 */
[----:B------:R-:W-:Y:S05]  /*5e20*/  BRA.DIV UR5, `(.L_x_113) ;  /* 0x00000012055c7947 */ /* 0x000fea000b800000 */
[----:B------:R-:W-:-:S13]  /*5e30*/  ELECT P0, URZ, PT ;  /* 0x00000000003f782f */ /* 0x000fda0003800000 */
.L_x_139:
[----:B------:R-:W0:Y:S01]  /*5e40*/  LDC R6, c[0x0][0x28c] ;  /* 0x0000a300ff067b82 */ /* 0x000e220000000800 */
[----:B------:R-:W-:Y:S01]  /*5e50*/  BSSY B1, `(.L_x_114) ;  /* 0x000003a000017945 */ /* 0x000fe20003800000 */
[----:B0-----:R-:W-:-:S13]  /*5e60*/  ISETP.LT.OR P0, PT, R6, 0x1, !P0 ;  /* 0x000000010600780c */ /* 0x001fda0004701670 */
[----:B------:R-:W-:Y:S05]  /*5e70*/  @P0 BRA `(.L_x_115) ;  /* 0x0000000000dc0947 */ /* 0x000fea0003800000 */
[----:B------:R-:W-:Y:S02]  /*5e80*/  IMAD R18, R18, 0x2, R11 ;  /* 0x0000000212127824 */ /* 0x000fe400078e020b */
[----:B------:R-:W-:Y:S02]  /*5e90*/  IMAD.SHL.U32 R20, R13, 0x40, RZ ;  /* 0x000000400d147824 */ /* 0x000fe400078e00ff */
[----:B------:R-:W-:Y:S02]  /*5ea0*/  IMAD.MOV.U32 R22, RZ, RZ, RZ ;  /* 0x000000ffff167224 */ /* 0x000fe400078e00ff */
[----:B------:R-:W-:Y:S02]  /*5eb0*/  IMAD.MOV.U32 R6, RZ, RZ, R12 ;  /* 0x000000ffff067224 */ /* 0x000fe400078e000c */
[----:B------:R-:W-:Y:S02]  /*5ec0*/  IMAD.MOV.U32 R7, RZ, RZ, R3 ;  /* 0x000000ffff077224 */ /* 0x000fe400078e0003 */
[----:B------:R-:W-:-:S02]  /*5ed0*/  IMAD.MOV.U32 R8, RZ, RZ, R17 ;  /* 0x000000ffff087224 */ /* 0x000fc400078e0011 */
[----:B------:R-:W-:-:S07]  /*5ee0*/  IMAD.SHL.U32 R19, R18, 0x40, RZ ;  /* 0x0000004012137824 */ /* 0x000fce00078e00ff */
.L_x_118:
[----:B------:R-:W0:Y:S01]  /*5ef0*/  S2UR UR5, SR_CgaCtaId ;  /* 0x00000000000579c3 */ /* 0x000e220000008800 */
[----:B------:R-:W-:Y:S02]  /*5f00*/  MOV R18, 0x400 ;  /* 0x0000040000127802 */ /* 0x000fe40000000f00 */
[----:B------:R-:W-:Y:S02]  /*5f10*/  SHF.L.U32 R9, R7, 0x1f, RZ ;  /* 0x0000001f07097819 */ /* 0x000fe400000006ff */
[----:B------:R-:W-:-:S13]  /*5f20*/  LOP3.LUT P1, RZ, R0, 0x7f, RZ, 0xc0, !PT ;  /* 0x0000007f00ff7812 */ /* 0x000fda000782c0ff */
[----:B------:R-:W1:Y:S01]  /*5f30*/  @!P1 LDC R13, c[0x0][0x500] ;  /* 0x00014000ff0d9b82 */ /* 0x000e620000000800 */
[----:B0-----:R-:W-:-:S05]  /*5f40*/  IMAD.U32 R11, RZ, RZ, UR5 ;  /* 0x00000005ff0b7e24 */ /* 0x001fca000f8e00ff */
[----:B------:R-:W-:-:S05]  /*5f50*/  LEA R21, R11, R18, 0x18 ;  /* 0x000000120b157211 */ /* 0x000fca00078ec0ff */
[----:B------:R-:W-:-:S04]  /*5f60*/  IMAD R18, R8, 0x8, R21 ;  /* 0x0000000808127824 */ /* 0x000fc800078e0215 */
[----:B------:R-:W0:Y:S02]  /*5f70*/  SYNCS.PHASECHK.TRANS64.TRYWAIT P0, [R18+URZ+0x48], R9 ;  /* 0x00004809120075a7 */ /* 0x000e24000800017f */
[----:B01----:R-:W-:Y:S05]  /*5f80*/  @!P0 BRA `(.L_x_116) ;  /* 0x0000001000248947 */ /* 0x003fea0003800000 */
.L_x_140:
[----:B0-----:R-:W-:Y:S01]  /*5f90*/  PRMT R9, R15, 0x9910, RZ ;  /* 0x000099100f097816 */ /* 0x001fe200000000ff */
[----:B------:R0:W-:Y:S03]  /*5fa0*/  @!P1 SYNCS.ARRIVE.TRANS64 RZ, [R18+URZ], R13 ;  /* 0x0000000d12ff99a7 */ /* 0x0001e6000800003f */
[----:B------:R-:W-:-:S13]  /*5fb0*/  ISETP.NE.AND P0, PT, R9, 0x2, PT ;  /* 0x000000020900780c */ /* 0x000fda0003f05270 */
[----:B0-----:R-:W-:Y:S05]  /*5fc0*/  @P0 BRA `(.L_x_117) ;  /* 0x0000000000040947 */ /* 0x001fea0003800000 */
[----:B------:R-:W-:Y:S01]  /*5fd0*/  BPT.TRAP 0x1 ;  /* 0x000000040000795c */ /* 0x000fe20000300000 */
.L_x_117:
[----:B------:R-:W-:Y:S01]  /*5fe0*/  IMAD R9, R8, 0x2, R11 ;  /* 0x0000000208097824 */ /* 0x000fe200078e020b */
[----:B------:R-:W-:Y:S01]  /*5ff0*/  R2UR UR9, R18 ;  /* 0x00000000120972ca */ /* 0x000fe200000e0000 */
[----:B------:R-:W-:Y:S01]  /*6000*/  VIADD R6, R6, 0xffffffff ;  /* 0xffffffff06067836 */ /* 0x000fe20000000000 */
[----:B------:R-:W-:Y:S01]  /*6010*/  UIADD3 UR6, UP0, UR24, 0xf0, URZ ;  /* 0x000000f018067890 */ /* 0x000fe2000ff1e03f */
[--C-:B------:R-:W-:Y:S01]  /*6020*/  IMAD.U32 R9, R9, 0x2000, R21.reuse ;  /* 0x0000200009097824 */ /* 0x100fe200078e0015 */
[----:B------:R-:W-:Y:S01]  /*6030*/  R2UR UR11, R19 ;  /* 0x00000000130b72ca */ /* 0x000fe200000e0000 */
[----:B------:R-:W-:Y:S01]  /*6040*/  IMAD R21, R8, 0x2000, R21 ;  /* 0x0000200008157824 */ /* 0x000fe200078e0215 */
[----:B------:R-:W-:Y:S01]  /*6050*/  R2UR UR10, R22 ;  /* 0x00000000160a72ca */ /* 0x000fe200000e0000 */
[----:B------:R-:W-:Y:S01]  /*6060*/  UIADD3 UR26, UP1, UR24, 0x1f0, URZ ;  /* 0x000001f0181a7890 */ /* 0x000fe2000ff3e03f */
[----:B------:R-:W-:Y:S01]  /*6070*/  R2UR UR5, R9 ;  /* 0x00000000090572ca */ /* 0x000fe200000e0000 */
[----:B------:R-:W-:Y:S01]  /*6080*/  UIADD3.X UR7, URZ, UR25, URZ, UP0, !UPT ;  /* 0x000000193f077290 */ /* 0x000fe200087fe43f */
[----:B------:R-:W-:Y:S01]  /*6090*/  R2UR UR8, R21 ;  /* 0x00000000150872ca */ /* 0x000fe200000e0000 */
[----:B------:R-:W-:Y:S01]  /*60a0*/  VIADD R8, R8, 0x1 ;  /* 0x0000000108087836 */ /* 0x000fe20000000000 */
[----:B------:R-:W-:Y:S01]  /*60b0*/  R2UR UR12, R16 ;  /* 0x00000000100c72ca */ /* 0x000fe200000e0000 */
[----:B------:R-:W-:Y:S01]  /*60c0*/  UIADD3.X UR27, URZ, UR25, URZ, UP1, !UPT ;  /* 0x000000193f1b7290 */ /* 0x000fe20008ffe43f */
[----:B------:R-:W-:Y:S01]  /*60d0*/  R2UR UR19, R20 ;  /* 0x00000000141372ca */ /* 0x000fe200000e0000 */
[----:B------:R-:W-:Y:S01]  /*60e0*/  UMOV UR20, 0x30000 ;  /* 0x0003000000147882 */ /* 0x000fe20000000000 */
[----:B------:R-:W-:Y:S01]  /*60f0*/  ISETP.GT.AND P1, PT, R6, 0x1, PT ;  /* 0x000000010600780c */ /* 0x000fe20003f24270 */
[----:B------:R-:W-:Y:S01]  /*6100*/  UMOV UR14, 0x0 ;  /* 0x00000000000e7882 */ /* 0x000fe20000000000 */
[----:B------:R-:W-:Y:S01]  /*6110*/  UMOV UR15, 0x10000000 ;  /* 0x10000000000f7882 */ /* 0x000fe20000000000 */
[----:B------:R-:W-:Y:S01]  /*6120*/  ISETP.NE.AND P0, PT, R8, 0x9, PT ;  /* 0x000000090800780c */ /* 0x000fe20003f05270 */
[----:B------:R-:W-:Y:S01]  /*6130*/  VIADD R22, R22, 0x80 ;  /* 0x0000008016167836 */ /* 0x000fe20000000000 */
[----:B------:R-:W-:-:S02]  /*6140*/  UIADD3 UR5, UR5, 0x180, URZ ;  /* 0x0000018005057890 */ /* 0x000fc4000fffe03f */
[----:B------:R-:W-:Y:S01]  /*6150*/  UIADD3 UR16, UR8, 0x24180, URZ ;  /* 0x0002418008107890 */ /* 0x000fe2000fffe03f */
[----:B------:R-:W-:Y:S02]  /*6160*/  SEL R18, RZ, 0x1, P0 ;  /* 0x00000001ff127807 */ /* 0x000fe40000000000 */
[----:B------:R-:W-:Y:S02]  /*6170*/  SEL R8, R8, RZ, P0 ;  /* 0x000000ff08087207 */ /* 0x000fe40000000000 */
[----:B------:R-:W-:Y:S01]  /*6180*/  UMOV UR8, UR5 ;  /* 0x0000000500087c82 */ /* 0x000fe20008000000 */
[----:B------:R-:W-:Y:S01]  /*6190*/  LOP3.LUT R7, R7, R18, RZ, 0x3c, !PT ;  /* 0x0000001207077212 */ /* 0x000fe200078e3cff */
[----:B------:R0:W-:Y:S02]  /*61a0*/  UTMALDG.3D.MULTICAST [UR8], [UR6], UR20, desc[UR14] ;  /* 0x00000e08060073b4 */ /* 0x0001e40008011814 */
[----:B0-----:R-:W-:Y:S01]  /*61b0*/  UMOV UR8, UR16 ;  /* 0x0000001000087c82 */ /* 0x001fe20008000000 */
[----:B------:R-:W-:-:S02]  /*61c0*/  UMOV UR11, UR19 ;  /* 0x00000013000b7c82 */ /* 0x000fc40008000000 */
[----:B------:R0:W-:Y:S02]  /*61d0*/  UTMALDG.3D [UR8], [UR26], desc[UR14] ;  /* 0x00000e081a0075b4 */ /* 0x0001e40008011000 */
[----:B0-----:R-:W-:Y:S05]  /*61e0*/  @P1 BRA `(.L_x_118) ;  /* 0xfffffffc00401947 */ /* 0x001fea000383ffff */
.L_x_115:
[----:B------:R-:W-:Y:S05]  /*61f0*/  BSYNC B1 ;  /* 0x0000000000017941 */ /* 0x000fea0003800000 */
.L_x_114:
[----:B------:R-:W-:Y:S01]  /*6200*/  LOP3.LUT P1, RZ, R14, 0xff, RZ, 0xc0, !PT ;  /* 0x000000ff0eff7812 */ /* 0x000fe2000782c0ff */
[C---:B------:R-:W-:Y:S01]  /*6210*/  IMAD.IADD R17, R10.reuse, 0x1, R17 ;  /* 0x000000010a117824 */ /* 0x040fe200078e0211 */
[----:B------:R-:W-:Y:S01]  /*6220*/  ULDC.64 UR6, c[0x0][0x650] ;  /* 0x0001940000067ab9 */ /* 0x000fe20000000a00 */
[C---:B------:R-:W-:Y:S01]  /*6230*/  ISETP.GE.U32.AND P2, PT, R10.reuse, 0x9, PT ;  /* 0x000000090a00780c */ /* 0x040fe20003f46070 */
[----:B------:R-:W-:Y:S01]  /*6240*/  BSSY B1, `(.L_x_119) ;  /* 0x0000069000017945 */ /* 0x000fe20003800000 */
[----:B------:R-:W-:Y:S01]  /*6250*/  IMAD.MOV.U32 R18, RZ, RZ, -0x1 ;  /* 0xffffffffff127424 */ /* 0x000fe200078e00ff */
[----:B------:R-:W-:Y:S01]  /*6260*/  ISETP.GT.U32.AND P0, PT, R17, 0x8, PT ;  /* 0x000000081100780c */ /* 0x000fe20003f04070 */
[----:B------:R-:W-:Y:S01]  /*6270*/  IMAD.MOV.U32 R13, RZ, RZ, -0x1 ;  /* 0xffffffffff0d7424 */ /* 0x000fe200078e00ff */
[----:B------:R-:W-:Y:S01]  /*6280*/  PRMT R14, RZ, 0x7610, R14 ;  /* 0x00007610ff0e7816 */ /* 0x000fe2000000000e */
[----:B------:R-:W-:Y:S01]  /*6290*/  IMAD.MOV.U32 R16, RZ, RZ, -0x1 ;  /* 0xffffffffff107424 */ /* 0x000fe200078e00ff */
[----:B------:R-:W-:-:S03]  /*62a0*/  ISETP.LT.U32.AND P0, PT, R10, 0x9, P0 ;  /* 0x000000090a00780c */ /* 0x000fc60000701070 */
[----:B------:R-:W0:Y:S01]  /*62b0*/  @P1 S2R R11, SR_CgaCtaId ;  /* 0x00000000000b1919 */ /* 0x000e220000008800 */
[----:B------:R-:W-:-:S04]  /*62c0*/  @P1 MOV R6, 0x400 ;  /* 0x0000040000061802 */ /* 0x000fc80000000f00 */
[----:B0-----:R-:W-:Y:S01]  /*62d0*/  @P1 LEA R8, R11, R6, 0x18 ;  /* 0x000000060b081211 */ /* 0x001fe200078ec0ff */
[----:B------:R-:W-:Y:S01]  /*62e0*/  IMAD.WIDE.U32 R6, R17, 0x38e38e39, RZ ;  /* 0x38e38e3911067825 */ /* 0x000fe200078e00ff */
[----:B------:R-:W-:Y:S02]  /*62f0*/  SEL R6, RZ, 0x1, !P0 ;  /* 0x00000001ff067807 */ /* 0x000fe40004000000 */
[----:B------:R0:W-:Y:S01]  /*6300*/  @P1 SYNCS.ARRIVE.TRANS64.A1T0 RZ, [R8+URZ+0xa8], RZ ;  /* 0x0000a8ff08ff19a7 */ /* 0x0001e2000810003f */
[----:B------:R-:W-:Y:S02]  /*6310*/  IADD3 R4, P1, R4, UR22, RZ ;  /* 0x0000001604047c10 */ /* 0x000fe4000ff3e0ff */
[----:B------:R-:W-:Y:S02]  /*6320*/  LOP3.LUT R3, R3, R6, RZ, 0x3c, !PT ;  /* 0x0000000603037212 */ /* 0x000fe400078e3cff */
[----:B------:R-:W-:Y:S02]  /*6330*/  IADD3.X R5, R5, UR13, RZ, P1, !PT ;  /* 0x0000000d05057c10 */ /* 0x000fe40008ffe4ff */
[----:B------:R-:W-:-:S02]  /*6340*/  ISETP.GE.U32.AND P0, PT, R4, UR6, PT ;  /* 0x0000000604007c0c */ /* 0x000fc4000bf06070 */
[----:B0-----:R-:W-:Y:S02]  /*6350*/  SHF.R.U32.HI R8, RZ, 0x1, R7 ;  /* 0x00000001ff087819 */ /* 0x001fe40000011607 */
[----:B------:R-:W-:Y:S02]  /*6360*/  ISETP.GE.U32.AND.EX P0, PT, R5, UR7, PT, P0 ;  /* 0x0000000705007c0c */ /* 0x000fe4000bf06100 */
[----:B------:R-:W-:Y:S01]  /*6370*/  @P2 LOP3.LUT R3, R3, 0x1, R8, 0x78, !PT ;  /* 0x0000000103032812 */ /* 0x000fe200078e7808 */
[----:B------:R-:W-:Y:S01]  /*6380*/  IMAD R17, R8, -0x9, R17 ;  /* 0xfffffff708117824 */ /* 0x000fe200078e0211 */
[----:B------:R-:W-:-:S09]  /*6390*/  PRMT R6, RZ, 0x7610, R6 ;  /* 0x00007610ff067816 */ /* 0x000fd20000000006 */
[----:B------:R-:W-:Y:S05]  /*63a0*/  @P0 BRA `(.L_x_120) ;  /* 0x0000000400480947 */ /* 0x000fea0003800000 */
[----:B------:R-:W0:Y:S01]  /*63b0*/  S2R R18, SR_CTAID.X ;  /* 0x0000000000127919 */ /* 0x000e220000002500 */
[----:B------:R-:W-:Y:S01]  /*63c0*/  ULDC.64 UR6, c[0x0][0x628] ;  /* 0x00018a0000067ab9 */ /* 0x000fe20000000a00 */
[----:B------:R-:W1:Y:S01]  /*63d0*/  LDC R19, c[0x0][0x144] ;  /* 0x00005100ff137b82 */ /* 0x000e620000000800 */
[----:B------:R-:W-:Y:S01]  /*63e0*/  ISETP.NE.U32.AND P0, PT, RZ, UR6, PT ;  /* 0x00000006ff007c0c */ /* 0x000fe2000bf05070 */
[----:B------:R-:W2:Y:S01]  /*63f0*/  S2R R13, SR_CTAID.Y ;  /* 0x00000000000d7919 */ /* 0x000ea20000002600 */
[----:B------:R-:W-:Y:S01]  /*6400*/  ULDC UR8, c[0x0][0x630] ;  /* 0x00018c0000087ab9 */ /* 0x000fe20000000800 */
[----:B------:R-:W-:Y:S01]  /*6410*/  ULDC UR9, c[0x0][0x150] ;  /* 0x0000540000097ab9 */ /* 0x000fe20000000800 */
[----:B------:R-:W-:Y:S01]  /*6420*/  ISETP.NE.AND.EX P0, PT, RZ, UR7, PT, P0 ;  /* 0x00000007ff007c0c */ /* 0x000fe2000bf05300 */
[----:B------:R-:W-:Y:S02]  /*6430*/  IMAD.MOV.U32 R6, RZ, RZ, R4 ;  /* 0x000000ffff067224 */ /* 0x000fe400078e0004 */
[----:B------:R-:W-:Y:S01]  /*6440*/  IMAD.MOV.U32 R7, RZ, RZ, R5 ;  /* 0x000000ffff077224 */ /* 0x000fe200078e0005 */
[----:B0-----:R-:W-:-:S09]  /*6450*/  I2FP.F32.U32 R20, R18 ;  /* 0x0000001200147245 */ /* 0x001fd20000201000 */
[----:B------:R-:W-:Y:S05]  /*6460*/  @!P0 BRA `(.L_x_121) ;  /* 0x0000000000288947 */ /* 0x000fea0003800000 */
[----:B------:R-:W-:Y:S02]  /*6470*/  ULDC UR5, c[0x0][0x634] ;  /* 0x00018d0000057ab9 */ /* 0x000fe40000000800 */
[----:B------:R-:W-:-:S05]  /*6480*/  IADD3 R7, P0, R4, UR5, RZ ;  /* 0x0000000504077c10 */ /* 0x000fca000ff1e0ff */
[----:B------:R-:W-:-:S04]  /*6490*/  IMAD.X R21, RZ, RZ, R5, P0 ;  /* 0x000000ffff157224 */ /* 0x000fc800000e0605 */
[----:B------:R-:W-:-:S04]  /*64a0*/  IMAD.WIDE.U32 R8, R21, UR6, RZ ;  /* 0x0000000615087c25 */ /* 0x000fc8000f8e00ff */
[----:B------:R-:W-:-:S04]  /*64b0*/  IMAD.WIDE.U32 R8, P0, R7, UR7, R8 ;  /* 0x0000000707087c25 */ /* 0x000fc8000f800008 */
[----:B------:R-:W-:-:S04]  /*64c0*/  IMAD.WIDE.U32 R6, R7, UR6, RZ ;  /* 0x0000000607067c25 */ /* 0x000fc8000f8e00ff */
[----:B------:R-:W-:Y:S01]  /*64d0*/  IMAD.MOV.U32 R6, RZ, RZ, R9 ;  /* 0x000000ffff067224 */ /* 0x000fe200078e0009 */
[----:B------:R-:W-:Y:S01]  /*64e0*/  IADD3 RZ, P1, R7, R8, RZ ;  /* 0x0000000807ff7210 */ /* 0x000fe20007f3e0ff */
[----:B------:R-:W-:-:S04]  /*64f0*/  IMAD.X R7, RZ, RZ, RZ, P0 ;  /* 0x000000ffff077224 */ /* 0x000fc800000e06ff */
[----:B------:R-:W-:-:S08]  /*6500*/  IMAD.WIDE.U32.X R6, R21, UR7, R6, P1 ;  /* 0x0000000715067c25 */ /* 0x000fd000088e0406 */
.L_x_121:
[----:B------:R-:W-:Y:S01]  /*6510*/  FMUL R20, R20, UR9 ;  /* 0x0000000914147c20 */ /* 0x000fe20008400000 */
[--C-:B------:R-:W-:Y:S01]  /*6520*/  SHF.R.U64 R16, R6, UR8, R7.reuse ;  /* 0x0000000806107c19 */ /* 0x100fe20008001207 */
[----:B------:R-:W-:Y:S01]  /*6530*/  ULDC.64 UR6, c[0x0][0x620] ;  /* 0x0001880000067ab9 */ /* 0x000fe20000000a00 */
[----:B------:R-:W-:Y:S01]  /*6540*/  SHF.R.U32.HI R6, RZ, UR8, R7 ;  /* 0x00000008ff067c19 */ /* 0x000fe20008011607 */
[----:B------:R-:W-:Y:S01]  /*6550*/  ULDC.64 UR8, c[0x0][0x640] ;  /* 0x0001900000087ab9 */ /* 0x000fe20000000a00 */
[----:B------:R-:W-:Y:S01]  /*6560*/  IADD3 R7, P0, RZ, -R16, RZ ;  /* 0x80000010ff077210 */ /* 0x000fe20007f1e0ff */
[----:B------:R-:W0:Y:S01]  /*6570*/  F2I.U32.TRUNC.NTZ R20, R20 ;  /* 0x0000001400147305 */ /* 0x000e22000020f000 */
[----:B------:R-:W3:Y:S01]  /*6580*/  LDC R22, c[0x0][0x148] ;  /* 0x00005200ff167b82 */ /* 0x000ee20000000800 */
[----:B------:R-:W-:Y:S02]  /*6590*/  ULDC UR5, c[0x0][0x618] ;  /* 0x0001860000057ab9 */ /* 0x000fe40000000800 */
[----:B------:R-:W-:Y:S01]  /*65a0*/  IMAD.X R6, RZ, RZ, ~R6, P0 ;  /* 0x000000ffff067224 */ /* 0x000fe200000e0e06 */
[----:B------:R-:W-:-:S03]  /*65b0*/  ISETP.NE.U32.AND P0, PT, RZ, UR8, PT ;  /* 0x00000008ff007c0c */ /* 0x000fc6000bf05070 */
[----:B------:R-:W-:Y:S01]  /*65c0*/  IMAD R6, R6, UR6, RZ ;  /* 0x0000000606067c24 */ /* 0x000fe2000f8e02ff */
[----:B------:R-:W-:-:S03]  /*65d0*/  ISETP.NE.AND.EX P0, PT, RZ, UR9, PT, P0 ;  /* 0x00000009ff007c0c */ /* 0x000fc6000bf05300 */
[C---:B------:R-:W-:Y:S02]  /*65e0*/  IMAD R9, R7.reuse, UR7, R6 ;  /* 0x0000000707097c24 */ /* 0x040fe4000f8e0206 */
[----:B------:R-:W-:Y:S01]  /*65f0*/  IMAD.WIDE.U32 R6, R7, UR6, R4 ;  /* 0x0000000607067c25 */ /* 0x000fe2000f8e0004 */
[----:B------:R-:W-:-:S03]  /*6600*/  ULDC UR6, c[0x0][0x154] ;  /* 0x0000550000067ab9 */ /* 0x000fc60000000800 */
[----:B0-----:R-:W-:Y:S02]  /*6610*/  IMAD.MOV R8, RZ, RZ, -R20 ;  /* 0x000000ffff087224 */ /* 0x001fe400078e0a14 */
[----:B------:R-:W-:Y:S02]  /*6620*/  IMAD.IADD R7, R7, 0x1, R9 ;  /* 0x0000000107077824 */ /* 0x000fe400078e0209 */
[----:B-1----:R-:W-:Y:S01]  /*6630*/  IMAD R18, R19, R8, R18 ;  /* 0x0000000813127224 */ /* 0x002fe200078e0212 */
[----:B--2---:R-:W-:Y:S02]  /*6640*/  I2FP.F32.U32 R8, R13 ;  /* 0x0000000d00087245 */ /* 0x004fe40000201000 */
[--C-:B------:R-:W-:Y:S02]  /*6650*/  SHF.R.U64 R19, R6, UR5, R7.reuse ;  /* 0x0000000506137c19 */ /* 0x100fe40008001207 */
[----:B------:R-:W-:Y:S01]  /*6660*/  SHF.R.U32.HI R6, RZ, UR5, R7 ;  /* 0x00000005ff067c19 */ /* 0x000fe20008011607 */
[----:B------:R-:W-:Y:S01]  /*6670*/  FMUL R8, R8, UR6 ;  /* 0x0000000608087c20 */ /* 0x000fe20008400000 */
[----:B------:R-:W-:-:S02]  /*6680*/  ULDC UR5, c[0x0][0x608] ;  /* 0x0001820000057ab9 */ /* 0x000fc40000000800 */
[--C-:B------:R-:W-:Y:S01]  /*6690*/  SHF.R.U64 R21, R19, UR5, R6.reuse ;  /* 0x0000000513157c19 */ /* 0x100fe20008001206 */
[----:B------:R0:W1:Y:S01]  /*66a0*/  F2I.U32.TRUNC.NTZ R24, R8 ;  /* 0x0000000800187305 */ /* 0x000062000020f000 */
[----:B------:R-:W-:Y:S01]  /*66b0*/  SHF.R.U32.HI R6, RZ, UR5, R6 ;  /* 0x00000005ff067c19 */ /* 0x000fe20008011606 */
[----:B------:R-:W-:-:S03]  /*66c0*/  ULDC UR5, c[0x0][0x658] ;  /* 0x0001960000057ab9 */ /* 0x000fc60000000800 */
[--C-:B------:R-:W-:Y:S02]  /*66d0*/  SHF.R.U64 R20, R21, UR5, R6.reuse ;  /* 0x0000000515147c19 */ /* 0x100fe40008001206 */
[----:B------:R-:W-:-:S03]  /*66e0*/  SHF.R.U32.HI R23, RZ, UR5, R6 ;  /* 0x00000005ff177c19 */ /* 0x000fc60008011606 */
[----:B------:R-:W-:Y:S02]  /*66f0*/  IMAD.MOV.U32 R6, RZ, RZ, R20 ;  /* 0x000000ffff067224 */ /* 0x000fe400078e0014 */
[----:B------:R-:W-:Y:S01]  /*6700*/  IMAD.MOV.U32 R7, RZ, RZ, R23 ;  /* 0x000000ffff077224 */ /* 0x000fe200078e0017 */
[----:B0-----:R-:W-:Y:S06]  /*6710*/  @!P0 BRA `(.L_x_122) ;  /* 0x0000000000288947 */ /* 0x001fec0003800000 */
        /* <DEDUP_REMOVED lines=10> */
.L_x_122:
[----:B------:R-:W-:Y:S01]  /*67c0*/  ULDC UR5, c[0x0][0x648] ;  /* 0x0001920000057ab9 */ /* 0x000fe20000000800 */
[----:B------:R-:W-:Y:S01]  /*67d0*/  LOP3.LUT R21, R21, UR17, RZ, 0xc0, !PT ;  /* 0x0000001115157c12 */ /* 0x000fe2000f8ec0ff */
[----:B-1----:R-:W-:Y:S01]  /*67e0*/  IMAD.MOV R24, RZ, RZ, -R24 ;  /* 0x000000ffff187224 */ /* 0x002fe200078e0a18 */
[----:B------:R-:W-:Y:S01]  /*67f0*/  SHF.R.U64 R6, R6, UR5, R7 ;  /* 0x0000000506067c19 */ /* 0x000fe20008001207 */
[----:B------:R-:W-:Y:S01]  /*6800*/  ULDC UR5, c[0x0][0x638] ;  /* 0x00018e0000057ab9 */ /* 0x000fe20000000800 */
[----:B------:R-:W-:Y:S01]  /*6810*/  LOP3.LUT R19, R19, UR4, RZ, 0xc0, !PT ;  /* 0x0000000413137c12 */ /* 0x000fe2000f8ec0ff */
[----:B---3--:R-:W-:Y:S01]  /*6820*/  @P4 IMAD R18, R22, R24, R13 ;  /* 0x0000001816124224 */ /* 0x008fe200078e020d */
[----:B------:R-:W-:Y:S01]  /*6830*/  ULDC UR6, c[0x0][0x610] ;  /* 0x0001840000067ab9 */ /* 0x000fe20000000800 */
[----:B------:R-:W-:Y:S02]  /*6840*/  IMAD.MOV R7, RZ, RZ, -R6 ;  /* 0x000000ffff077224 */ /* 0x000fe400078e0a06 */
[----:B------:R-:W-:-:S02]  /*6850*/  IMAD R21, R6, UR18, R21 ;  /* 0x0000001206157c24 */ /* 0x000fc4000f8e0215 */
[----:B------:R-:W-:Y:S01]  /*6860*/  IMAD R20, R7, UR5, R20 ;  /* 0x0000000507147c24 */ /* 0x000fe2000f8e0214 */
[----:B------:R-:W-:Y:S01]  /*6870*/  ULDC UR5, c[0x0][0x600] ;  /* 0x0001800000057ab9 */ /* 0x000fe20000000800 */
[----:B------:R-:W-:Y:S02]  /*6880*/  IMAD R18, R21, UR6, R18 ;  /* 0x0000000615127c24 */ /* 0x000fe4000f8e0212 */
[----:B------:R-:W-:Y:S02]  /*6890*/  IMAD R7, R20, UR5, R19 ;  /* 0x0000000514077c24 */ /* 0x000fe4000f8e0213 */
[----:B------:R-:W-:-:S03]  /*68a0*/  IMAD.MOV.U32 R6, RZ, RZ, 0x1 ;  /* 0x00000001ff067424 */ /* 0x000fc600078e00ff */
[----:B------:R-:W-:Y:S02]  /*68b0*/  SEL R13, R7, R18, !P4 ;  /* 0x00000012070d7207 */ /* 0x000fe40006000000 */
[----:B------:R-:W-:-:S07]  /*68c0*/  SEL R18, R18, R7, !P4 ;  /* 0x0000000712127207 */ /* 0x000fce0006000000 */
.L_x_120:
[----:B------:R-:W-:Y:S05]  /*68d0*/  BSYNC B1 ;  /* 0x0000000000017941 */ /* 0x000fea0003800000 */
.L_x_119:
[----:B------:R-:W-:-:S13]  /*68e0*/  LOP3.LUT P0, RZ, R6, 0xff, RZ, 0xc0, !PT ;  /* 0x000000ff06ff7812 */ /* 0x000fda000780c0ff */
[----:B------:R-:W-:Y:S05]  /*68f0*/  @P0 BRA `(.L_x_123) ;  /* 0xfffffff400440947 */ /* 0x000fea000383ffff */
[----:B------:R-:W-:Y:S05]  /*6900*/  BSYNC B0 ;  /* 0x0000000000007941 */ /* 0x000fea0003800000 */
.L_x_112:
[----:B------:R-:W-:-:S03]  /*6910*/  UMOV UR5, 0xffffffff ;  /* 0xffffffff00057882 */ /* 0x000fc60000000000 */
[----:B------:R-:W-:Y:S05]  /*6920*/  BRA.DIV UR5, `(.L_x_124) ;  /* 0x0000000605d07947 */ /* 0x000fea000b800000 */
[----:B------:R-:W-:-:S13]  /*6930*/  ELECT P0, URZ, PT ;  /* 0x00000000003f782f */ /* 0x000fda0003800000 */
.L_x_143:
[----:B------:R-:W-:Y:S04]  /*6940*/  BSSY B0, `(.L_x_125) ;  /* 0x0000058000007945 */ /* 0x000fe80003800000 */
[----:B------:R-:W-:Y:S05]  /*6950*/  @!P0 BRA `(.L_x_126) ;  /* 0x0000000400588947 */ /* 0x000fea0003800000 */
[----:B------:R-:W-:-:S04]  /*6960*/  LOP3.LUT R2, R2, 0x2, RZ, 0xfc, !PT ;  /* 0x0000000202027812 */ /* 0x000fc800078efcff */
[----:B------:R-:W-:-:S13]  /*6970*/  ISETP.NE.AND P0, PT, R2, 0x3, PT ;  /* 0x000000030200780c */ /* 0x000fda0003f05270 */
[----:B------:R-:W-:Y:S05]  /*6980*/  @!P0 BRA `(.L_x_127) ;  /* 0x0000000000048947 */ /* 0x000fea0003800000 */
[----:B------:R-:W-:Y:S01]  /*6990*/  BPT.TRAP 0x1 ;  /* 0x000000040000795c */ /* 0x000fe20000300000 */
.L_x_127:
[----:B------:R-:W0:Y:S01]  /*69a0*/  S2R R5, SR_CgaCtaId ;  /* 0x0000000000057919 */ /* 0x000e220000008800 */
[----:B------:R-:W-:Y:S02]  /*69b0*/  MOV R0, 0x400 ;  /* 0x0000040000007802 */ /* 0x000fe40000000f00 */
[----:B------:R-:W-:Y:S02]  /*69c0*/  SHF.L.U32 R4, R3, 0x1f, RZ ;  /* 0x0000001f03047819 */ /* 0x000fe400000006ff */
[----:B0-----:R-:W-:-:S05]  /*69d0*/  LEA R0, R5, R0, 0x18 ;  /* 0x0000000005007211 */ /* 0x001fca00078ec0ff */
[----:B------:R-:W-:-:S04]  /*69e0*/  VIADD R0, R0, 0x48 ;  /* 0x0000004800007836 */ /* 0x000fc80000000000 */
[C---:B------:R-:W-:Y:S02]  /*69f0*/  IMAD R7, R17.reuse, 0x8, R0 ;  /* 0x0000000811077824 */ /* 0x040fe400078e0200 */
[----:B------:R-:W-:Y:S02]  /*6a00*/  VIADD R17, R17, 0x1 ;  /* 0x0000000111117836 */ /* 0x000fe40000000000 */
[----:B------:R-:W0:Y:S03]  /*6a10*/  SYNCS.PHASECHK.TRANS64.TRYWAIT P0, [R7+URZ], R4 ;  /* 0x00000004070075a7 */ /* 0x000e26000800017f */
[----:B------:R-:W-:-:S04]  /*6a20*/  ISETP.NE.AND P1, PT, R17, 0x9, PT ;  /* 0x000000091100780c */ /* 0x000fc80003f25270 */
[----:B------:R-:W-:Y:S02]  /*6a30*/  SEL R2, RZ, 0x1, P1 ;  /* 0x00000001ff027807 */ /* 0x000fe40000800000 */
[----:B------:R-:W-:Y:S02]  /*6a40*/  SEL R17, R17, RZ, P1 ;  /* 0x000000ff11117207 */ /* 0x000fe40000800000 */
[----:B------:R-:W-:-:S03]  /*6a50*/  LOP3.LUT R6, R3, R2, RZ, 0x3c, !PT ;  /* 0x0000000203067212 */ /* 0x000fc600078e3cff */
[----:B------:R-:W-:Y:S01]  /*6a60*/  IMAD R8, R17, 0x8, R0 ;  /* 0x0000000811087824 */ /* 0x000fe200078e0200 */
[----:B------:R-:W-:Y:S01]  /*6a70*/  SHF.L.U32 R5, R6, 0x1f, RZ ;  /* 0x0000001f06057819 */ /* 0x000fe200000006ff */
[----:B0-----:R-:W-:Y:S06]  /*6a80*/  @!P0 BRA `(.L_x_128) ;  /* 0x0000000400988947 */ /* 0x001fec0003800000 */
.L_x_144:
[----:B------:R-:W1:Y:S01]  /*6a90*/  SYNCS.PHASECHK.TRANS64.TRYWAIT P0, [R8+URZ], R5 ;  /* 0x00000005080075a7 */ /* 0x000e62000800017f */
[----:B------:R-:W-:-:S05]  /*6aa0*/  VIADD R2, R17, 0x1 ;  /* 0x0000000111027836 */ /* 0x000fca0000000000 */
[----:B------:R-:W-:-:S04]  /*6ab0*/  ISETP.NE.AND P1, PT, R2, 0x9, PT ;  /* 0x000000090200780c */ /* 0x000fc80003f25270 */
[----:B------:R-:W-:Y:S02]  /*6ac0*/  SEL R3, RZ, 0x1, P1 ;  /* 0x00000001ff037807 */ /* 0x000fe40000800000 */
[----:B0-----:R-:W-:Y:S02]  /*6ad0*/  SEL R7, R2, RZ, P1 ;  /* 0x000000ff02077207 */ /* 0x001fe40000800000 */
[----:B------:R-:W-:-:S03]  /*6ae0*/  LOP3.LUT R6, R6, R3, RZ, 0x3c, !PT ;  /* 0x0000000306067212 */ /* 0x000fc600078e3cff */
[----:B------:R-:W-:Y:S01]  /*6af0*/  IMAD R9, R7, 0x8, R0 ;  /* 0x0000000807097824 */ /* 0x000fe200078e0200 */
[----:B------:R-:W-:Y:S01]  /*6b00*/  SHF.L.U32 R4, R6, 0x1f, RZ ;  /* 0x0000001f06047819 */ /* 0x000fe200000006ff */
[----:B-1----:R-:W-:Y:S06]  /*6b10*/  @!P0 BRA `(.L_x_129) ;  /* 0x0000000400888947 */ /* 0x002fec0003800000 */
.L_x_145:
[----:B------:R-:W1:Y:S01]  /*6b20*/  SYNCS.PHASECHK.TRANS64.TRYWAIT P0, [R9+URZ], R4 ;  /* 0x00000004090075a7 */ /* 0x000e62000800017f */
[----:B------:R-:W-:-:S05]  /*6b30*/  VIADD R2, R7, 0x1 ;  /* 0x0000000107027836 */ /* 0x000fca0000000000 */
[----:B------:R-:W-:-:S04]  /*6b40*/  ISETP.NE.AND P1, PT, R2, 0x9, PT ;  /* 0x000000090200780c */ /* 0x000fc80003f25270 */
[----:B------:R-:W-:Y:S02]  /*6b50*/  SEL R3, RZ, 0x1, P1 ;  /* 0x00000001ff037807 */ /* 0x000fe40000800000 */
[----:B------:R-:W-:Y:S02]  /*6b60*/  SEL R7, R2, RZ, P1 ;  /* 0x000000ff02077207 */ /* 0x000fe40000800000 */
[----:B------:R-:W-:-:S03]  /*6b70*/  LOP3.LUT R6, R6, R3, RZ, 0x3c, !PT ;  /* 0x0000000306067212 */ /* 0x000fc600078e3cff */
[----:B0-----:R-:W-:Y:S01]  /*6b80*/  IMAD R8, R7, 0x8, R0 ;  /* 0x0000000807087824 */ /* 0x001fe200078e0200 */
[----:B------:R-:W-:Y:S01]  /*6b90*/  SHF.L.U32 R5, R6, 0x1f, RZ ;  /* 0x0000001f06057819 */ /* 0x000fe200000006ff */
[----:B-1----:R-:W-:Y:S06]  /*6ba0*/  @!P0 BRA `(.L_x_130) ;  /* 0x0000000400788947 */ /* 0x002fec0003800000 */
.L_x_146:
        /* <DEDUP_REMOVED lines=9> */
.L_x_147:
        /* <DEDUP_REMOVED lines=9> */
.L_x_148:
        /* <DEDUP_REMOVED lines=9> */
.L_x_149:
[----:B------:R-:W1:Y:S01]  /*6d60*/  SYNCS.PHASECHK.TRANS64.TRYWAIT P0, [R9+URZ], R4 ;  /* 0x00000004090075a7 */ /* 0x000e62000800017f */
[----:B------:R-:W-:-:S05]  /*6d70*/  VIADD R2, R7, 0x1 ;  /* 0x0000000107027836 */ /* 0x000fca0000000000 */
[----:B------:R-:W-:-:S04]  /*6d80*/  ISETP.NE.AND P1, PT, R2, 0x9, PT ;  /* 0x000000090200780c */ /* 0x000fc80003f25270 */
[----:B------:R-:W-:Y:S02]  /*6d90*/  SEL R3, RZ, 0x1, P1 ;  /* 0x00000001ff037807 */ /* 0x000fe40000800000 */
[----:B------:R-:W-:Y:S02]  /*6da0*/  SEL R7, R2, RZ, P1 ;  /* 0x000000ff02077207 */ /* 0x000fe40000800000 */
[----:B------:R-:W-:-:S03]  /*6db0*/  LOP3.LUT R11, R6, R3, RZ, 0x3c, !PT ;  /* 0x00000003060b7212 */ /* 0x000fc600078e3cff */
[----:B------:R-:W-:Y:S01]  /*6dc0*/  IMAD R6, R7, 0x8, R0 ;  /* 0x0000000807067824 */ /* 0x000fe200078e0200 */
[----:B0-----:R-:W-:Y:S01]  /*6dd0*/  SHF.L.U32 R5, R11, 0x1f, RZ ;  /* 0x0000001f0b057819 */ /* 0x001fe200000006ff */
[----:B-1----:R-:W-:Y:S06]  /*6de0*/  @!P0 BRA `(.L_x_134) ;  /* 0x0000000400388947 */ /* 0x002fec0003800000 */
.L_x_150:
[----:B------:R-:W1:Y:S01]  /*6df0*/  SYNCS.PHASECHK.TRANS64.TRYWAIT P0, [R6+URZ], R5 ;  /* 0x00000005060075a7 */ /* 0x000e62000800017f */
[----:B------:R-:W-:-:S05]  /*6e00*/  VIADD R2, R7, 0x1 ;  /* 0x0000000107027836 */ /* 0x000fca0000000000 */
[----:B------:R-:W-:-:S04]  /*6e10*/  ISETP.NE.AND P1, PT, R2, 0x9, PT ;  /* 0x000000090200780c */ /* 0x000fc80003f25270 */
[----:B0-----:R-:W-:Y:S02]  /*6e20*/  SEL R4, RZ, 0x1, P1 ;  /* 0x00000001ff047807 */ /* 0x001fe40000800000 */
[----:B------:R-:W-:Y:S02]  /*6e30*/  SEL R3, R2, RZ, P1 ;  /* 0x000000ff02037207 */ /* 0x000fe40000800000 */
[----:B------:R-:W-:Y:S01]  /*6e40*/  LOP3.LUT R4, R11, R4, RZ, 0x3c, !PT ;  /* 0x000000040b047212 */ /* 0x000fe200078e3cff */
[----:B-1----:R-:W-:Y:S06]  /*6e50*/  @!P0 BRA `(.L_x_135) ;  /* 0x0000000400308947 */ /* 0x002fec0003800000 */
.L_x_151:
[----:B------:R-:W-:Y:S01]  /*6e60*/  IMAD R3, R3, 0x8, R0 ;  /* 0x0000000803037824 */ /* 0x000fe200078e0200 */
[----:B------:R-:W-:-:S07]  /*6e70*/  SHF.L.U32 R0, R4, 0x1f, RZ ;  /* 0x0000001f04007819 */ /* 0x000fce00000006ff */
.L_x_136:
[----:B-1----:R1:W2:Y:S02]  /*6e80*/  SYNCS.PHASECHK.TRANS64.TRYWAIT P0, [R3+URZ], R0 ;  /* 0x00000000030075a7 */ /* 0x0022a4000800017f */
[----:B--2---:R-:W-:Y:S05]  /*6e90*/  @!P0 NANOSLEEP.SYNCS 0x989680 ;  /* 0x009896800000895d */ /* 0x004fea0003900000 */
[----:B------:R-:W2:Y:S02]  /*6ea0*/  @!P0 SYNCS.PHASECHK.TRANS64 P0, [R3+URZ], R0 ;  /* 0x00000000030085a7 */ /* 0x000ea4000800007f */
[----:B--2---:R-:W-:Y:S05]  /*6eb0*/  @!P0 BRA `(.L_x_136) ;  /* 0xfffffffc00f08947 */ /* 0x004fea000383ffff */
.L_x_126:
[----:B------:R-:W-:Y:S05]  /*6ec0*/  BSYNC B0 ;  /* 0x0000000000007941 */ /* 0x000fea0003800000 */
.L_x_125:
[----:B------:R-:W-:Y:S05]  /*6ed0*/  EXIT ;  /* 0x000000000000794d */ /* 0x000fea0003800000 */
.L_x_22:
[----:B-1----:R-:W-:-:S04]  /*6ee0*/  IMAD.U32 R9, RZ, RZ, UR6 ;  /* 0x00000006ff097e24 */ /* 0x002fc8000f8e00ff */
[----:B------:R1:W4:Y:S03]  /*6ef0*/  SYNCS.PHASECHK.TRANS64.TRYWAIT P1, [R9+URZ], R8 ;  /* 0x00000008090075a7 */ /* 0x000326000802017f */
[----:B----4-:R-:W-:Y:S05]  /*6f00*/  @!P1 NANOSLEEP.SYNCS 0x989680 ;  /* 0x009896800000995d */ /* 0x010fea0003900000 */
[----:B------:R-:W4:Y:S02]  /*6f10*/  @!P1 SYNCS.PHASECHK.TRANS64 P1, [R9+URZ], R8 ;  /* 0x00000008090095a7 */ /* 0x000f24000802007f */
[----:B----4-:R-:W-:Y:S05]  /*6f20*/  @!P1 BRA `(.L_x_22) ;  /* 0xfffffffc00ec9947 */ /* 0x010fea000383ffff */
[----:B------:R-:W-:Y:S05]  /*6f30*/  BRA `(.L_x_21) ;  /* 0xffffffa400c07947 */ /* 0x000fea000383ffff */
.L_x_28:
[----:B-1----:R-:W-:-:S04]  /*6f40*/  IMAD.U32 R13, RZ, RZ, UR12 ;  /* 0x0000000cff0d7e24 */ /* 0x002fc8000f8e00ff */
[----:B------:R1:W4:Y:S03]  /*6f50*/  SYNCS.PHASECHK.TRANS64.TRYWAIT P1, [R13+URZ], R10 ;  /* 0x0000000a0d0075a7 */ /* 0x000326000802017f */
[----:B----4-:R-:W-:Y:S05]  /*6f60*/  @!P1 NANOSLEEP.SYNCS 0x989680 ;  /* 0x009896800000995d */ /* 0x010fea0003900000 */
[----:B------:R-:W4:Y:S02]  /*6f70*/  @!P1 SYNCS.PHASECHK.TRANS64 P1, [R13+URZ], R10 ;  /* 0x0000000a0d0095a7 */ /* 0x000f24000802007f */
[----:B----4-:R-:W-:Y:S05]  /*6f80*/  @!P1 BRA `(.L_x_28) ;  /* 0xfffffffc00ec9947 */ /* 0x010fea000383ffff */
[----:B------:R-:W-:Y:S05]  /*6f90*/  BRA `(.L_x_27) ;  /* 0xffffffac00747947 */ /* 0x000fea000383ffff */
.L_x_113:
[----:B------:R-:W-:Y:S01]  /*6fa0*/  BSSY B1, `(.L_x_137) ;  /* 0x0000006000017945 */ /* 0x000fe20003800000 */
[----:B------:R-:W-:-:S07]  /*6fb0*/  IMAD.MOV.U32 R6, RZ, RZ, -0x1 ;  /* 0xffffffffff067424 */ /* 0x000fce00078e00ff */
[----:B------:R-:W-:Y:S05]  /*6fc0*/  WARPSYNC.COLLECTIVE R6, `(.L_x_138) ;  /* 0x00000000060c7348 */ /* 0x000fea0003c00000 */
[----:B------:R-:W-:Y:S02]  /*6fd0*/  ELECT P0, UR62, PT ;  /* 0x00000000003e782f */ /* 0x000fe40003800000 */
[----:B------:R-:W-:Y:S01]  /*6fe0*/  MOV R6, UR62 ;  /* 0x0000003e00067c02 */ /* 0x000fe20008000f00 */
[----:B------:R-:W-:Y:S10]  /*6ff0*/  ENDCOLLECTIVE ;  /* 0x000000000000791b */ /* 0x000ff40003800000 */
.L_x_138:
[----:B------:R-:W-:Y:S05]  /*7000*/  BSYNC B1 ;  /* 0x0000000000017941 */ /* 0x000fea0003800000 */
.L_x_137:
[----:B------:R-:W-:Y:S05]  /*7010*/  BRA `(.L_x_139) ;  /* 0xffffffec00887947 */ /* 0x000fea000383ffff */
.L_x_116:
[----:B0-----:R0:W1:Y:S02]  /*7020*/  SYNCS.PHASECHK.TRANS64.TRYWAIT P0, [R18+URZ+0x48], R9 ;  /* 0x00004809120075a7 */ /* 0x001064000800017f */
[----:B-1----:R-:W-:Y:S05]  /*7030*/  @!P0 NANOSLEEP.SYNCS 0x989680 ;  /* 0x009896800000895d */ /* 0x002fea0003900000 */
[----:B------:R-:W1:Y:S02]  /*7040*/  @!P0 SYNCS.PHASECHK.TRANS64 P0, [R18+URZ+0x48], R9 ;  /* 0x00004809120085a7 */ /* 0x000e64000800007f */
[----:B-1----:R-:W-:Y:S05]  /*7050*/  @!P0 BRA `(.L_x_116) ;  /* 0xfffffffc00f08947 */ /* 0x002fea000383ffff */
[----:B------:R-:W-:Y:S05]  /*7060*/  BRA `(.L_x_140) ;  /* 0xffffffec00c87947 */ /* 0x000fea000383ffff */
.L_x_124:
[----:B------:R-:W-:Y:S01]  /*7070*/  BSSY B0, `(.L_x_141) ;  /* 0x0000006000007945 */ /* 0x000fe20003800000 */
[----:B------:R-:W-:-:S07]  /*7080*/  IMAD.MOV.U32 R6, RZ, RZ, -0x1 ;  /* 0xffffffffff067424 */ /* 0x000fce00078e00ff */
[----:B------:R-:W-:Y:S05]  /*7090*/  WARPSYNC.COLLECTIVE R6, `(.L_x_142) ;  /* 0x00000000060c7348 */ /* 0x000fea0003c00000 */
[----:B------:R-:W-:Y:S02]  /*70a0*/  ELECT P0, UR62, PT ;  /* 0x00000000003e782f */ /* 0x000fe40003800000 */
[----:B------:R-:W-:Y:S01]  /*70b0*/  MOV R6, UR62 ;  /* 0x0000003e00067c02 */ /* 0x000fe20008000f00 */
[----:B------:R-:W-:Y:S10]  /*70c0*/  ENDCOLLECTIVE ;  /* 0x000000000000791b */ /* 0x000ff40003800000 */
.L_x_142:
[----:B------:R-:W-:Y:S05]  /*70d0*/  BSYNC B0 ;  /* 0x0000000000007941 */ /* 0x000fea0003800000 */
.L_x_141:
[----:B------:R-:W-:Y:S05]  /*70e0*/  BRA `(.L_x_143) ;  /* 0xfffffff800147947 */ /* 0x000fea000383ffff */
.L_x_128:
[----:B0-----:R0:W1:Y:S02]  /*70f0*/  SYNCS.PHASECHK.TRANS64.TRYWAIT P0, [R7+URZ], R4 ;  /* 0x00000004070075a7 */ /* 0x001064000800017f */
[----:B-1----:R-:W-:Y:S05]  /*7100*/  @!P0 NANOSLEEP.SYNCS 0x989680 ;  /* 0x009896800000895d */ /* 0x002fea0003900000 */
[----:B------:R-:W1:Y:S02]  /*7110*/  @!P0 SYNCS.PHASECHK.TRANS64 P0, [R7+URZ], R4 ;  /* 0x00000004070085a7 */ /* 0x000e64000800007f */
[----:B-1----:R-:W-:Y:S05]  /*7120*/  @!P0 BRA `(.L_x_128) ;  /* 0xfffffffc00f08947 */ /* 0x002fea000383ffff */
[----:B------:R-:W-:Y:S05]  /*7130*/  BRA `(.L_x_144) ;  /* 0xfffffff800547947 */ /* 0x000fea000383ffff */
.L_x_129:
[----:B0-----:R0:W1:Y:S02]  /*7140*/  SYNCS.PHASECHK.TRANS64.TRYWAIT P0, [R8+URZ], R5 ;  /* 0x00000005080075a7 */ /* 0x001064000800017f */
[----:B-1----:R-:W-:Y:S05]  /*7150*/  @!P0 NANOSLEEP.SYNCS 0x989680 ;  /* 0x009896800000895d */ /* 0x002fea0003900000 */
[----:B------:R-:W1:Y:S02]  /*7160*/  @!P0 SYNCS.PHASECHK.TRANS64 P0, [R8+URZ], R5 ;  /* 0x00000005080085a7 */ /* 0x000e64000800007f */
[----:B-1----:R-:W-:Y:S05]  /*7170*/  @!P0 BRA `(.L_x_129) ;  /* 0xfffffffc00f08947 */ /* 0x002fea000383ffff */
[----:B------:R-:W-:Y:S05]  /*7180*/  BRA `(.L_x_145) ;  /* 0xfffffff800647947 */ /* 0x000fea000383ffff */
.L_x_130:
[----:B0-----:R0:W1:Y:S02]  /*7190*/  SYNCS.PHASECHK.TRANS64.TRYWAIT P0, [R9+URZ], R4 ;  /* 0x00000004090075a7 */ /* 0x001064000800017f */
[----:B-1----:R-:W-:Y:S05]  /*71a0*/  @!P0 NANOSLEEP.SYNCS 0x989680 ;  /* 0x009896800000895d */ /* 0x002fea0003900000 */
[----:B------:R-:W1:Y:S02]  /*71b0*/  @!P0 SYNCS.PHASECHK.TRANS64 P0, [R9+URZ], R4 ;  /* 0x00000004090085a7 */ /* 0x000e64000800007f */
[----:B-1----:R-:W-:Y:S05]  /*71c0*/  @!P0 BRA `(.L_x_130) ;  /* 0xfffffffc00f08947 */ /* 0x002fea000383ffff */
[----:B------:R-:W-:Y:S05]  /*71d0*/  BRA `(.L_x_146) ;  /* 0xfffffff800747947 */ /* 0x000fea000383ffff */
.L_x_131:
[----:B0-----:R0:W1:Y:S02]  /*71e0*/  SYNCS.PHASECHK.TRANS64.TRYWAIT P0, [R8+URZ], R5 ;  /* 0x00000005080075a7 */ /* 0x001064000800017f */
[----:B-1----:R-:W-:Y:S05]  /*71f0*/  @!P0 NANOSLEEP.SYNCS 0x989680 ;  /* 0x009896800000895d */ /* 0x002fea0003900000 */
[----:B------:R-:W1:Y:S02]  /*7200*/  @!P0 SYNCS.PHASECHK.TRANS64 P0, [R8+URZ], R5 ;  /* 0x00000005080085a7 */ /* 0x000e64000800007f */
[----:B-1----:R-:W-:Y:S05]  /*7210*/  @!P0 BRA `(.L_x_131) ;  /* 0xfffffffc00f08947 */ /* 0x002fea000383ffff */
[----:B------:R-:W-:Y:S05]  /*7220*/  BRA `(.L_x_147) ;  /* 0xfffffff800847947 */ /* 0x000fea000383ffff */
.L_x_132:
[----:B0-----:R0:W1:Y:S02]  /*7230*/  SYNCS.PHASECHK.TRANS64.TRYWAIT P0, [R9+URZ], R4 ;  /* 0x00000004090075a7 */ /* 0x001064000800017f */
[----:B-1----:R-:W-:Y:S05]  /*7240*/  @!P0 NANOSLEEP.SYNCS 0x989680 ;  /* 0x009896800000895d */ /* 0x002fea0003900000 */
[----:B------:R-:W1:Y:S02]  /*7250*/  @!P0 SYNCS.PHASECHK.TRANS64 P0, [R9+URZ], R4 ;  /* 0x00000004090085a7 */ /* 0x000e64000800007f */
[----:B-1----:R-:W-:Y:S05]  /*7260*/  @!P0 BRA `(.L_x_132) ;  /* 0xfffffffc00f08947 */ /* 0x002fea000383ffff */
[----:B------:R-:W-:Y:S05]  /*7270*/  BRA `(.L_x_148) ;  /* 0xfffffff800947947 */ /* 0x000fea000383ffff */
.L_x_133:
[----:B0-----:R0:W1:Y:S02]  /*7280*/  SYNCS.PHASECHK.TRANS64.TRYWAIT P0, [R8+URZ], R5 ;  /* 0x00000005080075a7 */ /* 0x001064000800017f */
[----:B-1----:R-:W-:Y:S05]  /*7290*/  @!P0 NANOSLEEP.SYNCS 0x989680 ;  /* 0x009896800000895d */ /* 0x002fea0003900000 */
[----:B------:R-:W1:Y:S02]  /*72a0*/  @!P0 SYNCS.PHASECHK.TRANS64 P0, [R8+URZ], R5 ;  /* 0x00000005080085a7 */ /* 0x000e64000800007f */
[----:B-1----:R-:W-:Y:S05]  /*72b0*/  @!P0 BRA `(.L_x_133) ;  /* 0xfffffffc00f08947 */ /* 0x002fea000383ffff */
[----:B------:R-:W-:Y:S05]  /*72c0*/  BRA `(.L_x_149) ;  /* 0xfffffff800a47947 */ /* 0x000fea000383ffff */
.L_x_134:
[----:B0-----:R0:W1:Y:S02]  /*72d0*/  SYNCS.PHASECHK.TRANS64.TRYWAIT P0, [R9+URZ], R4 ;  /* 0x00000004090075a7 */ /* 0x001064000800017f */
[----:B-1----:R-:W-:Y:S05]  /*72e0*/  @!P0 NANOSLEEP.SYNCS 0x989680 ;  /* 0x009896800000895d */ /* 0x002fea0003900000 */
[----:B------:R-:W1:Y:S02]  /*72f0*/  @!P0 SYNCS.PHASECHK.TRANS64 P0, [R9+URZ], R4 ;  /* 0x00000004090085a7 */ /* 0x000e64000800007f */
[----:B-1----:R-:W-:Y:S05]  /*7300*/  @!P0 BRA `(.L_x_134) ;  /* 0xfffffffc00f08947 */ /* 0x002fea000383ffff */
[----:B------:R-:W-:Y:S05]  /*7310*/  BRA `(.L_x_150) ;  /* 0xfffffff800b47947 */ /* 0x000fea000383ffff */
.L_x_135:
[----:B0-----:R0:W1:Y:S02]  /*7320*/  SYNCS.PHASECHK.TRANS64.TRYWAIT P0, [R6+URZ], R5 ;  /* 0x00000005060075a7 */ /* 0x001064000800017f */
[----:B-1----:R-:W-:Y:S05]  /*7330*/  @!P0 NANOSLEEP.SYNCS 0x989680 ;  /* 0x009896800000895d */ /* 0x002fea0003900000 */
[----:B------:R-:W1:Y:S02]  /*7340*/  @!P0 SYNCS.PHASECHK.TRANS64 P0, [R6+URZ], R5 ;  /* 0x00000005060085a7 */ /* 0x000e64000800007f */
[----:B-1----:R-:W-:Y:S05]  /*7350*/  @!P0 BRA `(.L_x_135) ;  /* 0xfffffffc00f08947 */ /* 0x002fea000383ffff */
[----:B------:R-:W-:Y:S05]  /*7360*/  BRA `(.L_x_151) ;  /* 0xfffffff800bc7947 */ /* 0x000fea000383ffff */
.L_x_152:
[----:B------:R-:W-:-:S00]  /*7370*/  BRA `(.L_x_152) ;  /* 0xfffffffc00fc7947 */ /* 0x000fc0000383ffff */
[----:B------:R-:W-:-:S00]  /*7380*/  NOP ;  /* 0x0000000000007918 */ /* 0x000fc00000000000 */
[----:B------:R-:W-:-:S00]  /*7390*/  NOP ;  /* 0x0000000000007918 */ /* 0x000fc00000000000 */
[----:B------:R-:W-:-:S00]  /*73a0*/  NOP ;  /* 0x0000000000007918 */ /* 0x000fc00000000000 */
[----:B------:R-:W-:-:S00]  /*73b0*/  NOP ;  /* 0x0000000000007918 */ /* 0x000fc00000000000 */
[----:B------:R-:W-:-:S00]  /*73c0*/  NOP ;  /* 0x0000000000007918 */ /* 0x000fc00000000000 */
[----:B------:R-:W-:-:S00]  /*73d0*/  NOP ;  /* 0x0000000000007918 */ /* 0x000fc00000000000 */
[----:B------:R-:W-:-:S00]  /*73e0*/  NOP ;  /* 0x0000000000007918 */ /* 0x000fc00000000000 */
[----:B------:R-:W-:-:S00]  /*73f0*/  NOP ;  /* 0x0000000000007918 */ /* 0x000fc00000000000 */
.L_x_153:


//--------------------- .nv.shared._ZN7cutlass13device_kernelINS_4gemm6kernel13GemmUniversalIN4cute5tupleIJiiiiEEENS1_10collective13CollectiveMmaINS1_37MainloopSm90TmaGmmaWarpSpecializedFP8ILi9ENS5_IJNS4_1CILi1EEENSA_ILi2EEESB_EEENS1_35KernelTmaWarpSpecializedCooperativeEEENS5_IJNSA_ILi128EEENSA_ILi64EEESG_EEENS_12float_e4m3_tENS5_IJlSB_lEEESJ_SK_NS4_8TiledMMAINS4_8MMA_AtomIJNS4_4SM904GMMA30MMA_64x64x32_F32E4M3E4M3_SS_TNILNSO_7ScaleInE1ELSQ_1EEEEEENS4_6LayoutINS5_IJSC_SB_SB_EEENS5_IJSB_NSA_ILi0EEESV_EEEEENS5_IJNS4_10UnderscoreESY_SY_EEEEENS4_23SM90_TMA_LOAD_MULTICASTENS4_14ComposedLayoutINS4_7SwizzleILi3ELi4ELi3EEENS4_18smem_ptr_flag_bitsILi8EEENST_INS5_IJNSA_ILi8EEESG_EEENS5_IJSG_SB_EEEEEEEvNS4_8identityENS4_13SM90_TMA_LOADES1B_vS1C_EENS_8epilogue10collective6detail29Sm90TmaWarpSpecializedAdapterINS1G_15DefaultEpilogueISJ_SK_SK_NS1F_6thread17LinearCombinationISJ_Li1EffLNS1K_9ScaleType4KindE0ELNS_15FloatRoundStyleE2ESJ_EENS1_15EpilogueDefaultEEEEEvvEEEEvNT_6ParamsE --------------------------
	.section	.nv.shared._ZN7cutlass13device_kernelINS_4gemm6kernel13GemmUniversalIN4cute5tupleIJiiiiEEENS1_10collective13CollectiveMmaINS1_37MainloopSm90TmaGmmaWarpSpecializedFP8ILi9ENS5_IJNS4_1CILi1EEENSA_ILi2EEESB_EEENS1_35KernelTmaWarpSpecializedCooperativeEEENS5_IJNSA_ILi128EEENSA_ILi64EEESG_EEENS_12float_e4m3_tENS5_IJlSB_lEEESJ_SK_NS4_8TiledMMAINS4_8MMA_AtomIJNS4_4SM904GMMA30MMA_64x64x32_F32E4M3E4M3_SS_TNILNSO_7ScaleInE1ELSQ_1EEEEEENS4_6LayoutINS5_IJSC_SB_SB_EEENS5_IJSB_NSA_ILi0EEESV_EEEEENS5_IJNS4_10UnderscoreESY_SY_EEEEENS4_23SM90_TMA_LOAD_MULTICASTENS4_14ComposedLayoutINS4_7SwizzleILi3ELi4ELi3EEENS4_18smem_ptr_flag_bitsILi8EEENST_INS5_IJNSA_ILi8EEESG_EEENS5_IJSG_SB_EEEEEEEvNS4_8identityENS4_13SM90_TMA_LOADES1B_vS1C_EENS_8epilogue10collective6detail29Sm90TmaWarpSpecializedAdapterINS1G_15DefaultEpilogueISJ_SK_SK_NS1F_6thread17LinearCombinationISJ_Li1EffLNS1K_9ScaleType4KindE0ELNS_15FloatRoundStyleE2ESJ_EENS1_15EpilogueDefaultEEEEEvvEEEEvNT_6ParamsE,"aw",@nobits
	.sectionflags	@""
	.align	16
	.zero		1024


//--------------------- .nv.shared.reserved.0     --------------------------
	.section	.nv.shared.reserved.0,"aw",@nobits
	.weak		__nv_reservedSMEM_offset_0_alias
	.size		__nv_reservedSMEM_offset_0_alias, 0, 0
	.other		__nv_reservedSMEM_offset_0_alias,@"STO_CUDA_RESERVED_SHARED STV_DEFAULT"
__nv_reservedSMEM_offset_0_alias:
	.zero		0


//--------------------- .nv.global                --------------------------
	.section	.nv.global,"aw",@nobits
.nv.global:
	.type		_ZN40_INTERNAL_e8eb5c8f_4_k_cu_c74ac358_286974cute1_E,@object
	.size		_ZN40_INTERNAL_e8eb5c8f_4_k_cu_c74ac358_286974cute1_E,(_ZN40_INTERNAL_e8eb5c8f_4_k_cu_c74ac358_286974cuda3std3__45__cpo6cbeginE - _ZN40_INTERNAL_e8eb5c8f_4_k_cu_c74ac358_286974cute1_E)
_ZN40_INTERNAL_e8eb5c8f_4_k_cu_c74ac358_286974cute1_E:
	.zero		1
	.type		_ZN40_INTERNAL_e8eb5c8f_4_k_cu_c74ac358_286974cuda3std3__45__cpo6cbeginE,@object
	.size		_ZN40_INTERNAL_e8eb5c8f_4_k_cu_c74ac358_286974cuda3std3__45__cpo6cbeginE,(_ZN40_INTERNAL_e8eb5c8f_4_k_cu_c74ac358_286974cuda3std3__48in_placeE - _ZN40_INTERNAL_e8eb5c8f_4_k_cu_c74ac358_286974cuda3std3__45__cpo6cbeginE)
_ZN40_INTERNAL_e8eb5c8f_4_k_cu_c74ac358_286974cuda3std3__45__cpo6cbeginE:
	.zero		1
	.type		_ZN40_INTERNAL_e8eb5c8f_4_k_cu_c74ac358_286974cuda3std3__48in_placeE,@object
	.size		_ZN40_INTERNAL_e8eb5c8f_4_k_cu_c74ac358_286974cuda3std3__48in_placeE,(_ZN40_INTERNAL_e8eb5c8f_4_k_cu_c74ac358_286974cuda3std6ranges3__45__cpo9iter_moveE - _ZN40_INTERNAL_e8eb5c8f_4_k_cu_c74ac358_286974cuda3std3__48in_placeE)
_ZN40_INTERNAL_e8eb5c8f_4_k_cu_c74ac358_286974cuda3std3__48in_placeE:
	.zero		1
	.type		_ZN40_INTERNAL_e8eb5c8f_4_k_cu_c74ac358_286974cuda3std6ranges3__45__cpo9iter_moveE,@object
	.size		_ZN40_INTERNAL_e8eb5c8f_4_k_cu_c74ac358_286974cuda3std6ranges3__45__cpo9iter_moveE,(_ZN40_INTERNAL_e8eb5c8f_4_k_cu_c74ac358_286974cuda3std3__45__cpo5beginE - _ZN40_INTERNAL_e8eb5c8f_4_k_cu_c74ac358_286974cuda3std6ranges3__45__cpo9iter_moveE)
_ZN40_INTERNAL_e8eb5c8f_4_k_cu_c74ac358_286974cuda3std6ranges3__45__cpo9iter_moveE:
	.zero		1
	.type		_ZN40_INTERNAL_e8eb5c8f_4_k_cu_c74ac358_286974cuda3std3__45__cpo5beginE,@object
	.size		_ZN40_INTERNAL_e8eb5c8f_4_k_cu_c74ac358_286974cuda3std3__45__cpo5beginE,(_ZN40_INTERNAL_e8eb5c8f_4_k_cu_c74ac358_286974cuda3std3__442_GLOBAL__N__e8eb5c8f_4_k_cu_c74ac358_286976ignoreE - _ZN40_INTERNAL_e8eb5c8f_4_k_cu_c74ac358_286974cuda3std3__45__cpo5beginE)
_ZN40_INTERNAL_e8eb5c8f_4_k_cu_c74ac358_286974cuda3std3__45__cpo5beginE:
	.zero		1
	.type		_ZN40_INTERNAL_e8eb5c8f_4_k_cu_c74ac358_286974cuda3std3__442_GLOBAL__N__e8eb5c8f_4_k_cu_c74ac358_286976ignoreE,@object
	.size		_ZN40_INTERNAL_e8eb5c8f_4_k_cu_c74ac358_286974cuda3std3__442_GLOBAL__N__e8eb5c8f_4_k_cu_c74ac358_286976ignoreE,(_ZN40_INTERNAL_e8eb5c8f_4_k_cu_c74ac358_286974cute7productE - _ZN40_INTERNAL_e8eb5c8f_4_k_cu_c74ac358_286974cuda3std3__442_GLOBAL__N__e8eb5c8f_4_k_cu_c74ac358_286976ignoreE)
_ZN40_INTERNAL_e8eb5c8f_4_k_cu_c74ac358_286974cuda3std3__442_GLOBAL__N__e8eb5c8f_4_k_cu_c74ac358_286976ignoreE:
	.zero		1
	.type		_ZN40_INTERNAL_e8eb5c8f_4_k_cu_c74ac358_286974cute7productE,@object
	.size		_ZN40_INTERNAL_e8eb5c8f_4_k_cu_c74ac358_286974cute7productE,(_ZN40_INTERNAL_e8eb5c8f_4_k_cu_c74ac358_286974cuda3std3__45__cpo3endE - _ZN40_INTERNAL_e8eb5c8f_4_k_cu_c74ac358_286974cute7productE)
_ZN40_INTERNAL_e8eb5c8f_4_k_cu_c74ac358_286974cute7productE:
	.zero		1
	.type		_ZN40_INTERNAL_e8eb5c8f_4_k_cu_c74ac358_286974cuda3std3__45__cpo3endE,@object
	.size		_ZN40_INTERNAL_e8eb5c8f_4_k_cu_c74ac358_286974cuda3std3__45__cpo3endE,(_ZN40_INTERNAL_e8eb5c8f_4_k_cu_c74ac358_286974cuda3std3__419piecewise_constructE - _ZN40_INTERNAL_e8eb5c8f_4_k_cu_c74ac358_286974cuda3std3__45__cpo3endE)
_ZN40_INTERNAL_e8eb5c8f_4_k_cu_c74ac358_286974cuda3std3__45__cpo3endE:
	.zero		1
	.type		_ZN40_INTERNAL_e8eb5c8f_4_k_cu_c74ac358_286974cuda3std3__419piecewise_constructE,@object
	.size		_ZN40_INTERNAL_e8eb5c8f_4_k_cu_c74ac358_286974cuda3std3__419piecewise_constructE,(_ZN40_INTERNAL_e8eb5c8f_4_k_cu_c74ac358_286974cuda3std3__45__cpo4cendE - _ZN40_INTERNAL_e8eb5c8f_4_k_cu_c74ac358_286974cuda3std3__419piecewise_constructE)
_ZN40_INTERNAL_e8eb5c8f_4_k_cu_c74ac358_286974cuda3std3__419piecewise_constructE:
	.zero		1
	.type		_ZN40_INTERNAL_e8eb5c8f_4_k_cu_c74ac358_286974cuda3std3__45__cpo4cendE,@object
	.size		_ZN40_INTERNAL_e8eb5c8f_4_k_cu_c74ac358_286974cuda3std3__45__cpo4cendE,(_ZN40_INTERNAL_e8eb5c8f_4_k_cu_c74ac358_286974cuda3std6ranges3__45__cpo4swapE - _ZN40_INTERNAL_e8eb5c8f_4_k_cu_c74ac358_286974cuda3std3__45__cpo4cendE)
_ZN40_INTERNAL_e8eb5c8f_4_k_cu_c74ac358_286974cuda3std3__45__cpo4cendE:
	.zero		1
	.type		_ZN40_INTERNAL_e8eb5c8f_4_k_cu_c74ac358_286974cuda3std6ranges3__45__cpo4swapE,@object
	.size		_ZN40_INTERNAL_e8eb5c8f_4_k_cu_c74ac358_286974cuda3std6ranges3__45__cpo4swapE,(.L_7 - _ZN40_INTERNAL_e8eb5c8f_4_k_cu_c74ac358_286974cuda3std6ranges3__45__cpo4swapE)
_ZN40_INTERNAL_e8eb5c8f_4_k_cu_c74ac358_286974cuda3std6ranges3__45__cpo4swapE:
	.zero		1
.L_7:


//--------------------- .nv.constant0._ZN7cutlass13device_kernelINS_4gemm6kernel13GemmUniversalIN4cute5tupleIJiiiiEEENS1_10collective13CollectiveMmaINS1_37MainloopSm90TmaGmmaWarpSpecializedFP8ILi9ENS5_IJNS4_1CILi1EEENSA_ILi2EEESB_EEENS1_35KernelTmaWarpSpecializedCooperativeEEENS5_IJNSA_ILi128EEENSA_ILi64EEESG_EEENS_12float_e4m3_tENS5_IJlSB_lEEESJ_SK_NS4_8TiledMMAINS4_8MMA_AtomIJNS4_4SM904GMMA30MMA_64x64x32_F32E4M3E4M3_SS_TNILNSO_7ScaleInE1ELSQ_1EEEEEENS4_6LayoutINS5_IJSC_SB_SB_EEENS5_IJSB_NSA_ILi0EEESV_EEEEENS5_IJNS4_10UnderscoreESY_SY_EEEEENS4_23SM90_TMA_LOAD_MULTICASTENS4_14ComposedLayoutINS4_7SwizzleILi3ELi4ELi3EEENS4_18smem_ptr_flag_bitsILi8EEENST_INS5_IJNSA_ILi8EEESG_EEENS5_IJSG_SB_EEEEEEEvNS4_8identityENS4_13SM90_TMA_LOADES1B_vS1C_EENS_8epilogue10collective6detail29Sm90TmaWarpSpecializedAdapterINS1G_15DefaultEpilogueISJ_SK_SK_NS1F_6thread17LinearCombinationISJ_Li1EffLNS1K_9ScaleType4KindE0ELNS_15FloatRoundStyleE2ESJ_EENS1_15EpilogueDefaultEEEEEvvEEEEvNT_6ParamsE --------------------------
	.section	.nv.constant0._ZN7cutlass13device_kernelINS_4gemm6kernel13GemmUniversalIN4cute5tupleIJiiiiEEENS1_10collective13CollectiveMmaINS1_37MainloopSm90TmaGmmaWarpSpecializedFP8ILi9ENS5_IJNS4_1CILi1EEENSA_ILi2EEESB_EEENS1_35KernelTmaWarpSpecializedCooperativeEEENS5_IJNSA_ILi128EEENSA_ILi64EEESG_EEENS_12float_e4m3_tENS5_IJlSB_lEEESJ_SK_NS4_8TiledMMAINS4_8MMA_AtomIJNS4_4SM904GMMA30MMA_64x64x32_F32E4M3E4M3_SS_TNILNSO_7ScaleInE1ELSQ_1EEEEEENS4_6LayoutINS5_IJSC_SB_SB_EEENS5_IJSB_NSA_ILi0EEESV_EEEEENS5_IJNS4_10UnderscoreESY_SY_EEEEENS4_23SM90_TMA_LOAD_MULTICASTENS4_14ComposedLayoutINS4_7SwizzleILi3ELi4ELi3EEENS4_18smem_ptr_flag_bitsILi8EEENST_INS5_IJNSA_ILi8EEESG_EEENS5_IJSG_SB_EEEEEEEvNS4_8identityENS4_13SM90_TMA_LOADES1B_vS1C_EENS_8epilogue10collective6detail29Sm90TmaWarpSpecializedAdapterINS1G_15DefaultEpilogueISJ_SK_SK_NS1F_6thread17LinearCombinationISJ_Li1EffLNS1K_9ScaleType4KindE0ELNS_15FloatRoundStyleE2ESJ_EENS1_15EpilogueDefaultEEEEEvvEEEEvNT_6ParamsE,"a",@progbits
	.sectionflags	@""
	.align	4
.nv.constant0._ZN7cutlass13device_kernelINS_4gemm6kernel13GemmUniversalIN4cute5tupleIJiiiiEEENS1_10collective13CollectiveMmaINS1_37MainloopSm90TmaGmmaWarpSpecializedFP8ILi9ENS5_IJNS4_1CILi1EEENSA_ILi2EEESB_EEENS1_35KernelTmaWarpSpecializedCooperativeEEENS5_IJNSA_ILi128EEENSA_ILi64EEESG_EEENS_12float_e4m3_tENS5_IJlSB_lEEESJ_SK_NS4_8TiledMMAINS4_8MMA_AtomIJNS4_4SM904GMMA30MMA_64x64x32_F32E4M3E4M3_SS_TNILNSO_7ScaleInE1ELSQ_1EEEEEENS4_6LayoutINS5_IJSC_SB_SB_EEENS5_IJSB_NSA_ILi0EEESV_EEEEENS5_IJNS4_10UnderscoreESY_SY_EEEEENS4_23SM90_TMA_LOAD_MULTICASTENS4_14ComposedLayoutINS4_7SwizzleILi3ELi4ELi3EEENS4_18smem_ptr_flag_bitsILi8EEENST_INS5_IJNSA_ILi8EEESG_EEENS5_IJSG_SB_EEEEEEEvNS4_8identityENS4_13SM90_TMA_LOADES1B_vS1C_EENS_8epilogue10collective6detail29Sm90TmaWarpSpecializedAdapterINS1G_15DefaultEpilogueISJ_SK_SK_NS1F_6thread17LinearCombinationISJ_Li1EffLNS1K_9ScaleType4KindE0ELNS_15FloatRoundStyleE2ESJ_EENS1_15EpilogueDefaultEEEEEvvEEEEvNT_6ParamsE:
	.zero		1664


//--------------------- SYMBOLS --------------------------

	.type		.nv.reservedSmem.offset0,@object
	.size		.nv.reservedSmem.offset0,0x4
